def matmul_kernel(
    a_ptr,
    b_ptr,
    c_ptr,
    M,
    N,
    K,
    stride_am,
    stride_ak,
    stride_bk,
    stride_bn,
    stride_cm,
    stride_cn,
    BLOCK_M: tl.constexpr,
    BLOCK_N: tl.constexpr,
    BLOCK_K: tl.constexpr,
    GROUP_M: tl.constexpr,
):
    pid = tl.program_id(axis=0)
    num_pid_m = tl.cdiv(M, BLOCK_M)
    num_pid_n = tl.cdiv(N, BLOCK_N)
    num_pid_in_group = GROUP_M * num_pid_n
    group_id = pid // num_pid_in_group
    first_pid_m = group_id * GROUP_M
    group_size_m = min(num_pid_m - first_pid_m, GROUP_M)
    pid_m = first_pid_m + ((pid % num_pid_in_group) % group_size_m)
    pid_n = (pid % num_pid_in_group) // group_size_m

    offs_am = (pid_m * BLOCK_M + tl.arange(0, BLOCK_M)) % M
    offs_bn = (pid_n * BLOCK_N + tl.arange(0, BLOCK_N)) % N
    offs_k = tl.arange(0, BLOCK_K)
    a_ptrs = a_ptr + offs_am[:, None] * stride_am + offs_k[None, :] * stride_ak
    b_ptrs = b_ptr + offs_k[:, None] * stride_bk + offs_bn[None, :] * stride_bn

    acc = tl.zeros((BLOCK_M, BLOCK_N), dtype=tl.float32)
    for kk in range(0, tl.cdiv(K, BLOCK_K)):
        a = tl.load(a_ptrs, mask=offs_k[None, :] < K - kk * BLOCK_K, other=0.0)
        b = tl.load(b_ptrs, mask=offs_k[:, None] < K - kk * BLOCK_K, other=0.0)
        acc = tl.dot(a, b, acc)
        a_ptrs += BLOCK_K * stride_ak
        b_ptrs += BLOCK_K * stride_bk

    c = acc.to(c_ptr.dtype.element_ty)
    offs_cm = pid_m * BLOCK_M + tl.arange(0, BLOCK_M)
    offs_cn = pid_n * BLOCK_N + tl.arange(0, BLOCK_N)
    c_ptrs = c_ptr + offs_cm[:, None] * stride_cm + offs_cn[None, :] * stride_cn
    mask = (offs_cm[:, None] < M) & (offs_cn[None, :] < N)
    tl.store(c_ptrs, c, mask=mask)

# config = {"BLOCK_K": 64, "BLOCK_M": 64, "BLOCK_N": 16, "GROUP_M": 8, "arch": "sm_90", "dtype": "fp8e4m3", "num_ctas": 1, "num_stages": 2, "num_warps": 8}
# arch = sm_90


// ===== COMPILED SASS (sm_90a) =====

	.target	sm_90a

	.elftype	@"ET_EXEC"


//--------------------- .note.nv.tkinfo           --------------------------
	.section	.note.nv.tkinfo,"",@"SHT_NOTE"
	.sectionflags	@"SHF_NOTE_NV_TKINFO"
	.tkinfo
        /*0018*/ 	.word	0x00000002
        /*0030*/ 	.string	""
        /*0030*/ 	.string	"ptxas"
        /*0030*/ 	.string	"Cuda compilation tools, release 13.0, V13.0.88"
        /*0030*/ 	.string	"Build cuda_13.0.r13.0/compiler.36424714_0"
        /*0030*/ 	.string	"-v  -suppress-debug-info  -lineinfo  -arch sm_90a "



//--------------------- .note.nv.cuinfo           --------------------------
	.section	.note.nv.cuinfo,"",@"SHT_NOTE"
	.sectionflags	@"SHF_NOTE_NV_CUINFO"
        /*0018*/ 	.short	0x0002
        /*001a*/ 	.short	0x005a
        /*001c*/ 	.short	0x0082
	.zero		2


//--------------------- .nv.info                  --------------------------
	.section	.nv.info,"",@"SHT_CUDA_INFO"
	.align	4


	//----- nvinfo : EIATTR_REGCOUNT
	.align		4
        /*0000*/ 	.byte	0x04, 0x2f
        /*0002*/ 	.short	(.L_1 - .L_0)
	.align		4
.L_0:
        /*0004*/ 	.word	index@(matmul_kernel)
        /*0008*/ 	.word	0x00000062


	//----- nvinfo : EIATTR_FRAME_SIZE
	.align		4
.L_1:
        /*000c*/ 	.byte	0x04, 0x11
        /*000e*/ 	.short	(.L_3 - .L_2)
	.align		4
.L_2:
        /*0010*/ 	.word	index@(matmul_kernel)
        /*0014*/ 	.word	0x00000000


	//----- nvinfo : EIATTR_MIN_STACK_SIZE
	.align		4
.L_3:
        /*0018*/ 	.byte	0x04, 0x12
        /*001a*/ 	.short	(.L_5 - .L_4)
	.align		4
.L_4:
        /*001c*/ 	.word	index@(matmul_kernel)
        /*0020*/ 	.word	0x00000000
.L_5:


//--------------------- .nv.compat                --------------------------
	.section	.nv.compat,"",@"SHT_CUDA_COMPAT_INFO"
	.align	4
        /*0000*/ 	.byte	0x02, 0x09, 0x01, 0x00, 0x02, 0x02, 0x04, 0x00, 0x02, 0x05, 0x05, 0x00, 0x03, 0x07, 0x01, 0x01
        /*0010*/ 	.byte	0x02, 0x03, 0x00, 0x00, 0x02, 0x06, 0x01, 0x00, 0x04, 0x0b, 0x08, 0x00, 0x00, 0x00, 0x00, 0x00
        /*0020*/ 	.byte	0x00, 0x00, 0x00, 0x00


//--------------------- .nv.info.matmul_kernel    --------------------------
	.section	.nv.info.matmul_kernel,"",@"SHT_CUDA_INFO"
	.sectionflags	@""
	.align	4


	//----- nvinfo : EIATTR_CUDA_API_VERSION
	.align		4
        /*0000*/ 	.byte	0x04, 0x37
        /*0002*/ 	.short	(.L_7 - .L_6)
.L_6:
        /*0004*/ 	.word	0x00000082


	//----- nvinfo : EIATTR_KPARAM_INFO
	.align		4
.L_7:
        /*0008*/ 	.byte	0x04, 0x17
        /*000a*/ 	.short	(.L_9 - .L_8)
.L_8:
        /*000c*/ 	.word	0x00000000
        /*0010*/ 	.short	0x000d
        /*0012*/ 	.short	0x0048
        /*0014*/ 	.byte	0x00, 0xf4, 0x21, 0x00


	//----- nvinfo : EIATTR_KPARAM_INFO
	.align		4
.L_9:
        /*0018*/ 	.byte	0x04, 0x17
        /*001a*/ 	.short	(.L_11 - .L_10)
.L_10:
        /*001c*/ 	.word	0x00000000
        /*0020*/ 	.short	0x000c
        /*0022*/ 	.short	0x0040
        /*0024*/ 	.byte	0x00, 0xf4, 0x21, 0x00


	//----- nvinfo : EIATTR_KPARAM_INFO
	.align		4
.L_11:
        /*0028*/ 	.byte	0x04, 0x17
        /*002a*/ 	.short	(.L_13 - .L_12)
.L_12:
        /*002c*/ 	.word	0x00000000
        /*0030*/ 	.short	0x000b
        /*0032*/ 	.short	0x0038
        /*0034*/ 	.byte	0x00, 0xf0, 0x11, 0x00


	//----- nvinfo : EIATTR_KPARAM_INFO
	.align		4
.L_13:
        /*0038*/ 	.byte	0x04, 0x17
        /*003a*/ 	.short	(.L_15 - .L_14)
.L_14:
        /*003c*/ 	.word	0x00000000
        /*0040*/ 	.short	0x000a
        /*0042*/ 	.short	0x0034
        /*0044*/ 	.byte	0x00, 0xf0, 0x11, 0x00


	//----- nvinfo : EIATTR_KPARAM_INFO
	.align		4
.L_15:
        /*0048*/ 	.byte	0x04, 0x17
        /*004a*/ 	.short	(.L_17 - .L_16)
.L_16:
        /*004c*/ 	.word	0x00000000
        /*0050*/ 	.short	0x0009
        /*0052*/ 	.short	0x0030
        /*0054*/ 	.byte	0x00, 0xf0, 0x11, 0x00


	//----- nvinfo : EIATTR_KPARAM_INFO
	.align		4
.L_17:
        /*0058*/ 	.byte	0x04, 0x17
        /*005a*/ 	.short	(.L_19 - .L_18)
.L_18:
        /*005c*/ 	.word	0x00000000
        /*0060*/ 	.short	0x0008
        /*0062*/ 	.short	0x002c
        /*0064*/ 	.byte	0x00, 0xf0, 0x11, 0x00


	//----- nvinfo : EIATTR_KPARAM_INFO
	.align		4
.L_19:
        /*0068*/ 	.byte	0x04, 0x17
        /*006a*/ 	.short	(.L_21 - .L_20)
.L_20:
        /*006c*/ 	.word	0x00000000
        /*0070*/ 	.short	0x0007
        /*0072*/ 	.short	0x0028
        /*0074*/ 	.byte	0x00, 0xf0, 0x11, 0x00


	//----- nvinfo : EIATTR_KPARAM_INFO
	.align		4
.L_21:
        /*0078*/ 	.byte	0x04, 0x17
        /*007a*/ 	.short	(.L_23 - .L_22)
.L_22:
        /*007c*/ 	.word	0x00000000
        /*0080*/ 	.short	0x0006
        /*0082*/ 	.short	0x0024
        /*0084*/ 	.byte	0x00, 0xf0, 0x11, 0x00


	//----- nvinfo : EIATTR_KPARAM_INFO
	.align		4
.L_23:
        /*0088*/ 	.byte	0x04, 0x17
        /*008a*/ 	.short	(.L_25 - .L_24)
.L_24:
        /*008c*/ 	.word	0x00000000
        /*0090*/ 	.short	0x0005
        /*0092*/ 	.short	0x0020
        /*0094*/ 	.byte	0x00, 0xf0, 0x11, 0x00


	//----- nvinfo : EIATTR_KPARAM_INFO
	.align		4
.L_25:
        /*0098*/ 	.byte	0x04, 0x17
        /*009a*/ 	.short	(.L_27 - .L_26)
.L_26:
        /*009c*/ 	.word	0x00000000
        /*00a0*/ 	.short	0x0004
        /*00a2*/ 	.short	0x001c
        /*00a4*/ 	.byte	0x00, 0xf0, 0x11, 0x00


	//----- nvinfo : EIATTR_KPARAM_INFO
	.align		4
.L_27:
        /*00a8*/ 	.byte	0x04, 0x17
        /*00aa*/ 	.short	(.L_29 - .L_28)
.L_28:
        /*00ac*/ 	.word	0x00000000
        /*00b0*/ 	.short	0x0003
        /*00b2*/ 	.short	0x0018
        /*00b4*/ 	.byte	0x00, 0xf0, 0x11, 0x00


	//----- nvinfo : EIATTR_KPARAM_INFO
	.align		4
.L_29:
        /*00b8*/ 	.byte	0x04, 0x17
        /*00ba*/ 	.short	(.L_31 - .L_30)
.L_30:
        /*00bc*/ 	.word	0x00000000
        /*00c0*/ 	.short	0x0002
        /*00c2*/ 	.short	0x0010
        /*00c4*/ 	.byte	0x00, 0xf4, 0x21, 0x00


	//----- nvinfo : EIATTR_KPARAM_INFO
	.align		4
.L_31:
        /*00c8*/ 	.byte	0x04, 0x17
        /*00ca*/ 	.short	(.L_33 - .L_32)
.L_32:
        /*00cc*/ 	.word	0x00000000
        /*00d0*/ 	.short	0x0001
        /*00d2*/ 	.short	0x0008
        /*00d4*/ 	.byte	0x00, 0xf4, 0x21, 0x00


	//----- nvinfo : EIATTR_KPARAM_INFO
	.align		4
.L_33:
        /*00d8*/ 	.byte	0x04, 0x17
        /*00da*/ 	.short	(.L_35 - .L_34)
.L_34:
        /*00dc*/ 	.word	0x00000000
        /*00e0*/ 	.short	0x0000
        /*00e2*/ 	.short	0x0000
        /*00e4*/ 	.byte	0x00, 0xf4, 0x21, 0x00


	//----- nvinfo : EIATTR_SPARSE_MMA_MASK
	.align		4
.L_35:
        /*00e8*/ 	.byte	0x03, 0x50
        /*00ea*/ 	.short	0x0000


	//----- nvinfo : EIATTR_MAXREG_COUNT
	.align		4
        /*00ec*/ 	.byte	0x03, 0x1b
        /*00ee*/ 	.short	0x00ff


	//----- nvinfo : EIATTR_NUM_BARRIERS
	.align		4
        /*00f0*/ 	.byte	0x02, 0x4c
        /*00f2*/ 	.byte	0x01
	.zero		1


	//----- nvinfo : EIATTR_MERCURY_ISA_VERSION
	.align		4
        /*00f4*/ 	.byte	0x03, 0x5f
        /*00f6*/ 	.short	0x0101


	//----- nvinfo : EIATTR_EXIT_INSTR_OFFSETS
	.align		4
        /*00f8*/ 	.byte	0x04, 0x1c
        /*00fa*/ 	.short	(.L_37 - .L_36)


	//   ....[0]....
.L_36:
        /*00fc*/ 	.word	0x00001bd0


	//   ....[1]....
        /*0100*/ 	.word	0x00001c20


	//----- nvinfo : EIATTR_REQNTID
	.align		4
.L_37:
        /*0104*/ 	.byte	0x04, 0x10
        /*0106*/ 	.short	(.L_39 - .L_38)
.L_38:
        /*0108*/ 	.word	0x00000100
        /*010c*/ 	.word	0x00000001
        /*0110*/ 	.word	0x00000001


	//----- nvinfo : EIATTR_CBANK_PARAM_SIZE
	.align		4
.L_39:
        /*0114*/ 	.byte	0x03, 0x19
        /*0116*/ 	.short	0x0050


	//----- nvinfo : EIATTR_PARAM_CBANK
	.align		4
        /*0118*/ 	.byte	0x04, 0x0a
        /*011a*/ 	.short	(.L_41 - .L_40)
	.align		4
.L_40:
        /*011c*/ 	.word	index@(.nv.constant0.matmul_kernel)
        /*0120*/ 	.short	0x0210
        /*0122*/ 	.short	0x0050


	//----- nvinfo : EIATTR_SW_WAR
	.align		4
.L_41:
        /*0124*/ 	.byte	0x04, 0x36
        /*0126*/ 	.short	(.L_43 - .L_42)
.L_42:
        /*0128*/ 	.word	0x00000008
.L_43:


//--------------------- .nv.callgraph             --------------------------
	.section	.nv.callgraph,"",@"SHT_CUDA_CALLGRAPH"
	.align	4
	.sectionentsize	8
	.align		4
        /*0000*/ 	.word	0x00000000
	.align		4
        /*0004*/ 	.word	0xffffffff
	.align		4
        /*0008*/ 	.word	0x00000000
	.align		4
        /*000c*/ 	.word	0xfffffffe
	.align		4
        /*0010*/ 	.word	0x00000000
	.align		4
        /*0014*/ 	.word	0xfffffffd
	.align		4
        /*0018*/ 	.word	0x00000000
	.align		4
        /*001c*/ 	.word	0xfffffffc


//--------------------- .text.matmul_kernel       --------------------------
	.section	.text.matmul_kernel,"ax",@progbits
	.align	128
        .global         matmul_kernel
        .type           matmul_kernel,@function
        .size           matmul_kernel,(.L_x_3 - matmul_kernel)
        .other          matmul_kernel,@"STO_CUDA_ENTRY STV_DEFAULT"
matmul_kernel:
.text.matmul_kernel:
[----:B------:R-:W-:Y:S08]  /*0000*/  LDC R1, c[0x0][0x28] ;  /* 0x00000a00ff017b82 */ /* 0x000ff00000000800 */
[----:B------:R-:W0:Y:S01]  /*0010*/  LDC.64 R14, c[0x0][0x228] ;  /* 0x00008a00ff0e7b82 */ /* 0x000e220000000a00 */
[----:B------:R-:W1:Y:S01]  /*0020*/  S2R R5, SR_CTAID.X ;  /* 0x0000000000057919 */ /* 0x000e620000002500 */
[----:B------:R-:W-:Y:S01]  /*0030*/  UMOV UR4, 0x400 ;  /* 0x0000040000047882 */ /* 0x000fe20000000000 */
[----:B------:R-:W-:Y:S01]  /*0040*/  ULDC.64 UR16, c[0x0][0x208] ;  /* 0x0000820000107ab9 */ /* 0x000fe20000000a00 */
[----:B------:R-:W-:-:S02]  /*0050*/  CS2R R24, SRZ ;  /* 0x0000000000187805 */ /* 0x000fc4000001ff00 */
[----:B------:R-:W-:Y:S02]  /*0060*/  CS2R R26, SRZ ;  /* 0x00000000001a7805 */ /* 0x000fe4000001ff00 */
[----:B------:R-:W2:Y:S08]  /*0070*/  LDC R28, c[0x0][0x230] ;  /* 0x00008c00ff1c7b82 */ /* 0x000eb00000000800 */
[----:B------:R-:W3:Y:S01]  /*0080*/  S2UR UR12, SR_CgaCtaId ;  /* 0x00000000000c79c3 */ /* 0x000ee20000008800 */
[----:B0-----:R-:W-:-:S05]  /*0090*/  VIADD R0, R15, 0xf ;  /* 0x0000000f0f007836 */ /* 0x001fca0000000000 */
[----:B------:R-:W-:Y:S01]  /*00a0*/  SHF.R.S32.HI R3, RZ, 0x1f, R0 ;  /* 0x0000001fff037819 */ /* 0x000fe20000011400 */
[----:B--2---:R-:W-:-:S03]  /*00b0*/  VIADD R28, R28, 0x3f ;  /* 0x0000003f1c1c7836 */ /* 0x004fc60000000000 */
[----:B------:R-:W-:Y:S02]  /*00c0*/  LEA.HI R3, R3, R0, RZ, 0x4 ;  /* 0x0000000003037211 */ /* 0x000fe400078f20ff */
[----:B-1----:R-:W-:Y:S02]  /*00d0*/  IABS R8, R5 ;  /* 0x0000000500087213 */ /* 0x002fe40000000000 */
[----:B------:R-:W-:Y:S01]  /*00e0*/  SHF.R.S32.HI R3, RZ, 0x4, R3 ;  /* 0x00000004ff037819 */ /* 0x000fe20000011403 */
[----:B---3--:R-:W-:-:S04]  /*00f0*/  ULEA UR12, UR12, UR4, 0x18 ;  /* 0x000000040c0c7291 */ /* 0x008fc8000f8ec03f */
[----:B------:R-:W-:-:S05]  /*0100*/  IMAD.SHL.U32 R4, R3, 0x8, RZ ;  /* 0x0000000803047824 */ /* 0x000fca00078e00ff */
[-C--:B------:R-:W-:Y:S02]  /*0110*/  IABS R7, R4.reuse ;  /* 0x0000000400077213 */ /* 0x080fe40000000000 */
[----:B------:R-:W-:Y:S02]  /*0120*/  IABS R10, R4 ;  /* 0x00000004000a7213 */ /* 0x000fe40000000000 */
[----:B------:R-:W0:Y:S08]  /*0130*/  I2F.RP R0, R7 ;  /* 0x0000000700007306 */ /* 0x000e300000209400 */
[----:B0-----:R-:W0:Y:S02]  /*0140*/  MUFU.RCP R0, R0 ;  /* 0x0000000000007308 */ /* 0x001e240000001000 */
[----:B0-----:R-:W-:-:S02]  /*0150*/  VIADD R2, R0, 0xffffffe ;  /* 0x0ffffffe00027836 */ /* 0x001fc40000000000 */
[----:B------:R-:W-:-:S04]  /*0160*/  IMAD.MOV R0, RZ, RZ, -R10 ;  /* 0x000000ffff007224 */ /* 0x000fc800078e0a0a */
[----:B------:R0:W1:Y:S01]  /*0170*/  F2I.FTZ.U32.TRUNC.NTZ R3, R2 ;  /* 0x0000000200037305 */ /* 0x000062000021f000 */
[----:B------:R-:W2:Y:S01]  /*0180*/  S2R R10, SR_TID.X ;  /* 0x00000000000a7919 */ /* 0x000ea20000002100 */
[----:B0-----:R-:W-:Y:S02]  /*0190*/  IMAD.MOV.U32 R2, RZ, RZ, RZ ;  /* 0x000000ffff027224 */ /* 0x001fe400078e00ff */
[----:B-1----:R-:W-:-:S04]  /*01a0*/  IMAD.MOV R6, RZ, RZ, -R3 ;  /* 0x000000ffff067224 */ /* 0x002fc800078e0a03 */
[----:B------:R-:W-:Y:S02]  /*01b0*/  IMAD R9, R6, R7, RZ ;  /* 0x0000000706097224 */ /* 0x000fe400078e02ff */
[----:B------:R-:W-:Y:S02]  /*01c0*/  IMAD.MOV.U32 R6, RZ, RZ, R8 ;  /* 0x000000ffff067224 */ /* 0x000fe400078e0008 */
[----:B------:R-:W-:-:S06]  /*01d0*/  IMAD.HI.U32 R3, R3, R9, R2 ;  /* 0x0000000903037227 */ /* 0x000fcc00078e0002 */
[----:B------:R-:W-:-:S04]  /*01e0*/  IMAD.HI.U32 R3, R3, R6, RZ ;  /* 0x0000000603037227 */ /* 0x000fc800078e00ff */
[----:B------:R-:W-:Y:S01]  /*01f0*/  IMAD R0, R3, R0, R6 ;  /* 0x0000000003007224 */ /* 0x000fe200078e0206 */
[----:B--2---:R-:W-:Y:S02]  /*0200*/  SHF.R.U32.HI R83, RZ, 0x6, R10 ;  /* 0x00000006ff537819 */ /* 0x004fe4000001160a */
[C---:B------:R-:W-:Y:S02]  /*0210*/  LOP3.LUT R84, R10.reuse, 0x3f, RZ, 0xc0, !PT ;  /* 0x0000003f0a547812 */ /* 0x040fe400078ec0ff */
[----:B------:R-:W-:Y:S02]  /*0220*/  ISETP.GT.U32.AND P1, PT, R7, R0, PT ;  /* 0x000000000700720c */ /* 0x000fe40003f24070 */
[----:B------:R-:W-:Y:S02]  /*0230*/  LEA.HI R80, R10, 0xc, RZ, 0x1a ;  /* 0x0000000c0a507811 */ /* 0x000fe400078fd0ff */
[----:B------:R-:W-:-:S09]  /*0240*/  SGXT.U32 R83, R83, 0x2 ;  /* 0x000000025353781a */ /* 0x000fd20000000000 */
[----:B------:R-:W-:Y:S02]  /*0250*/  @!P1 IMAD.IADD R0, R0, 0x1, -R7 ;  /* 0x0000000100009824 */ /* 0x000fe400078e0a07 */
[----:B------:R-:W-:Y:S01]  /*0260*/  @!P1 VIADD R3, R3, 0x1 ;  /* 0x0000000103039836 */ /* 0x000fe20000000000 */
[----:B------:R-:W-:Y:S02]  /*0270*/  ISETP.NE.AND P1, PT, R4, RZ, PT ;  /* 0x000000ff0400720c */ /* 0x000fe40003f25270 */
[----:B------:R-:W-:Y:S02]  /*0280*/  ISETP.GE.U32.AND P0, PT, R0, R7, PT ;  /* 0x000000070000720c */ /* 0x000fe40003f06070 */
[----:B------:R-:W-:-:S04]  /*0290*/  LOP3.LUT R0, R5, R4, RZ, 0x3c, !PT ;  /* 0x0000000405007212 */ /* 0x000fc800078e3cff */
[----:B------:R-:W-:Y:S01]  /*02a0*/  ISETP.GE.AND P2, PT, R0, RZ, PT ;  /* 0x000000ff0000720c */ /* 0x000fe20003f46270 */
[----:B------:R-:W-:-:S06]  /*02b0*/  VIADD R0, R14, 0x3f ;  /* 0x0000003f0e007836 */ /* 0x000fcc0000000000 */
[----:B------:R-:W-:-:S04]  /*02c0*/  @P0 VIADD R3, R3, 0x1 ;  /* 0x0000000103030836 */ /* 0x000fc80000000000 */
[----:B------:R-:W-:Y:S01]  /*02d0*/  IMAD.MOV.U32 R2, RZ, RZ, R3 ;  /* 0x000000ffff027224 */ /* 0x000fe200078e0003 */
[----:B------:R-:W-:-:S03]  /*02e0*/  SHF.R.S32.HI R3, RZ, 0x1f, R0 ;  /* 0x0000001fff037819 */ /* 0x000fc60000011400 */
[----:B------:R-:W-:Y:S01]  /*02f0*/  @!P2 IMAD.MOV R2, RZ, RZ, -R2 ;  /* 0x000000ffff02a224 */ /* 0x000fe200078e0a02 */
[----:B------:R-:W-:Y:S02]  /*0300*/  @!P1 LOP3.LUT R2, RZ, R4, RZ, 0x33, !PT ;  /* 0x00000004ff029212 */ /* 0x000fe400078e33ff */
[----:B------:R-:W-:-:S03]  /*0310*/  LEA.HI R3, R3, R0, RZ, 0x6 ;  /* 0x0000000003037211 */ /* 0x000fc600078f30ff */
[----:B------:R-:W-:Y:S02]  /*0320*/  IMAD.SHL.U32 R6, R2, 0x8, RZ ;  /* 0x0000000802067824 */ /* 0x000fe400078e00ff */
[----:B------:R-:W-:-:S03]  /*0330*/  IMAD.MOV R2, RZ, RZ, -R2 ;  /* 0x000000ffff027224 */ /* 0x000fc600078e0a02 */
[----:B------:R-:W-:Y:S01]  /*0340*/  LEA.HI.SX32 R3, R3, -R6, 0x1a ;  /* 0x8000000603037211 */ /* 0x000fe200078fd2ff */
[----:B------:R-:W-:-:S03]  /*0350*/  IMAD R4, R4, R2, R5 ;  /* 0x0000000204047224 */ /* 0x000fc600078e0205 */
[----:B------:R-:W-:Y:S02]  /*0360*/  VIMNMX R11, R3, 0x8, PT ;  /* 0x00000008030b7848 */ /* 0x000fe40003fe0100 */
[----:B------:R-:W-:Y:S02]  /*0370*/  IABS R9, R4 ;  /* 0x0000000400097213 */ /* 0x000fe40000000000 */
[----:B------:R-:W-:-:S04]  /*0380*/  IABS R7, R11 ;  /* 0x0000000b00077213 */ /* 0x000fc80000000000 */
[----:B------:R-:W0:Y:S08]  /*0390*/  I2F.RP R0, R7 ;  /* 0x0000000700007306 */ /* 0x000e300000209400 */
[----:B0-----:R-:W0:Y:S02]  /*03a0*/  MUFU.RCP R0, R0 ;  /* 0x0000000000007308 */ /* 0x001e240000001000 */
[----:B0-----:R-:W-:-:S06]  /*03b0*/  VIADD R3, R0, 0xffffffe ;  /* 0x0ffffffe00037836 */ /* 0x001fcc0000000000 */
[----:B------:R-:W0:Y:S02]  /*03c0*/  F2I.FTZ.U32.TRUNC.NTZ R3, R3 ;  /* 0x0000000300037305 */ /* 0x000e24000021f000 */
[----:B0-----:R-:W-:-:S04]  /*03d0*/  IMAD.MOV R8, RZ, RZ, -R3 ;  /* 0x000000ffff087224 */ /* 0x001fc800078e0a03 */
[----:B------:R-:W-:Y:S01]  /*03e0*/  IMAD.MOV.U32 R2, RZ, RZ, R8 ;  /* 0x000000ffff027224 */ /* 0x000fe200078e0008 */
[----:B------:R-:W-:-:S03]  /*03f0*/  IABS R8, R11 ;  /* 0x0000000b00087213 */ /* 0x000fc60000000000 */
[----:B------:R-:W-:Y:S02]  /*0400*/  IMAD R5, R2, R7, RZ ;  /* 0x0000000702057224 */ /* 0x000fe400078e02ff */
[----:B------:R-:W-:Y:S02]  /*0410*/  IMAD.MOV.U32 R2, RZ, RZ, RZ ;  /* 0x000000ffff027224 */ /* 0x000fe400078e00ff */
[----:B------:R-:W-:Y:S02]  /*0420*/  IMAD.MOV R0, RZ, RZ, -R8 ;  /* 0x000000ffff007224 */ /* 0x000fe400078e0a08 */
[----:B------:R-:W-:-:S06]  /*0430*/  IMAD.HI.U32 R2, R3, R5, R2 ;  /* 0x0000000503027227 */ /* 0x000fcc00078e0002 */
[----:B------:R-:W-:-:S04]  /*0440*/  IMAD.HI.U32 R2, R2, R9, RZ ;  /* 0x0000000902027227 */ /* 0x000fc800078e00ff */
[----:B------:R-:W-:-:S05]  /*0450*/  IMAD R0, R2, R0, R9 ;  /* 0x0000000002007224 */ /* 0x000fca00078e0209 */
[----:B------:R-:W-:-:S13]  /*0460*/  ISETP.GT.U32.AND P1, PT, R7, R0, PT ;  /* 0x000000000700720c */ /* 0x000fda0003f24070 */
[----:B------:R-:W-:Y:S02]  /*0470*/  @!P1 IMAD.IADD R0, R0, 0x1, -R7 ;  /* 0x0000000100009824 */ /* 0x000fe400078e0a07 */
[----:B------:R-:W-:Y:S01]  /*0480*/  @!P1 VIADD R2, R2, 0x1 ;  /* 0x0000000102029836 */ /* 0x000fe20000000000 */
[----:B------:R-:W-:Y:S02]  /*0490*/  ISETP.NE.AND P1, PT, R11, RZ, PT ;  /* 0x000000ff0b00720c */ /* 0x000fe40003f25270 */
[----:B------:R-:W-:Y:S02]  /*04a0*/  ISETP.GE.U32.AND P0, PT, R0, R7, PT ;  /* 0x000000070000720c */ /* 0x000fe40003f06070 */
[----:B------:R-:W-:-:S04]  /*04b0*/  LOP3.LUT R0, R4, R11, RZ, 0x3c, !PT ;  /* 0x0000000b04007212 */ /* 0x000fc800078e3cff */
[----:B------:R-:W-:-:S07]  /*04c0*/  ISETP.GE.AND P2, PT, R0, RZ, PT ;  /* 0x000000ff0000720c */ /* 0x000fce0003f46270 */
[----:B------:R-:W-:Y:S01]  /*04d0*/  @P0 VIADD R2, R2, 0x1 ;  /* 0x0000000102020836 */ /* 0x000fe20000000000 */
[----:B------:R-:W-:-:S05]  /*04e0*/  ISETP.GE.AND P0, PT, R28, 0x40, PT ;  /* 0x000000401c00780c */ /* 0x000fca0003f06270 */
[----:B------:R-:W-:Y:S01]  /*04f0*/  @!P2 IMAD.MOV R2, RZ, RZ, -R2 ;  /* 0x000000ffff02a224 */ /* 0x000fe200078e0a02 */
[----:B------:R-:W-:-:S05]  /*0500*/  @!P1 LOP3.LUT R2, RZ, R11, RZ, 0x33, !PT ;  /* 0x0000000bff029212 */ /* 0x000fca00078e33ff */
[----:B------:R-:W-:Y:S02]  /*0510*/  IMAD.MOV R0, RZ, RZ, -R2 ;  /* 0x000000ffff007224 */ /* 0x000fe400078e0a02 */
[----:B------:R-:W-:Y:S02]  /*0520*/  IMAD.SHL.U32 R2, R2, 0x10, RZ ;  /* 0x0000001002027824 */ /* 0x000fe400078e00ff */
[----:B------:R-:W-:-:S03]  /*0530*/  IMAD R0, R11, R0, R4 ;  /* 0x000000000b007224 */ /* 0x000fc600078e0204 */
[----:B------:R-:W-:Y:S01]  /*0540*/  LOP3.LUT R9, R2, R83, RZ, 0xfc, !PT ;  /* 0x0000005302097212 */ /* 0x000fe200078efcff */
[----:B------:R-:W-:Y:S01]  /*0550*/  IMAD.IADD R5, R6, 0x1, R0 ;  /* 0x0000000106057824 */ /* 0x000fe200078e0200 */
[C-C-:B------:R-:W-:Y:S01]  /*0560*/  LOP3.LUT R8, R2.reuse, 0x4, R83.reuse, 0xfe, !PT ;  /* 0x0000000402087812 */ /* 0x140fe200078efe53 */
[C---:B------:R-:W-:Y:S01]  /*0570*/  IMAD.IADD R6, R2.reuse, 0x1, R80 ;  /* 0x0000000102067824 */ /* 0x040fe200078e0250 */
[----:B------:R-:W-:Y:S01]  /*0580*/  LOP3.LUT R7, R2, 0x8, R83, 0xfe, !PT ;  /* 0x0000000802077812 */ /* 0x000fe200078efe53 */
[----:B------:R-:W-:Y:S01]  /*0590*/  IMAD R5, R5, 0x40, R84 ;  /* 0x0000004005057824 */ /* 0x000fe200078e0254 */
[----:B------:R-:W-:Y:S06]  /*05a0*/  @!P0 BRA `(.L_x_0) ;  /* 0x0000001000b08947 */ /* 0x000fec0003800000 */
[----:B------:R-:W-:Y:S01]  /*05b0*/  IABS R22, R14 ;  /* 0x0000000e00167213 */ /* 0x000fe20000000000 */
[----:B------:R-:W0:Y:S01]  /*05c0*/  LDC R23, c[0x0][0x23c] ;  /* 0x00008f00ff177b82 */ /* 0x000e220000000800 */
[----:B------:R-:W-:Y:S01]  /*05d0*/  IABS R17, R15 ;  /* 0x0000000f00117213 */ /* 0x000fe20000000000 */
[----:B------:R-:W-:Y:S01]  /*05e0*/  ULDC UR6, c[0x0][0x234] ;  /* 0x00008d0000067ab9 */ /* 0x000fe20000000800 */
[----:B------:R-:W1:Y:S01]  /*05f0*/  I2F.RP R4, R22 ;  /* 0x0000001600047306 */ /* 0x000e620000209400 */
[----:B------:R-:W-:Y:S01]  /*0600*/  IABS R21, R5 ;  /* 0x0000000500157213 */ /* 0x000fe20000000000 */
[----:B------:R-:W-:Y:S01]  /*0610*/  ULDC.64 UR8, c[0x0][0x210] ;  /* 0x0000840000087ab9 */ /* 0x000fe20000000a00 */
[----:B------:R-:W-:Y:S01]  /*0620*/  IABS R18, R8 ;  /* 0x0000000800127213 */ /* 0x000fe20000000000 */
[----:B------:R-:W-:Y:S01]  /*0630*/  ULDC.64 UR4, c[0x0][0x218] ;  /* 0x0000860000047ab9 */ /* 0x000fe20000000a00 */
[----:B------:R-:W-:Y:S01]  /*0640*/  ISETP.GE.AND P1, PT, R5, RZ, PT ;  /* 0x000000ff0500720c */ /* 0x000fe20003f26270 */
[----:B------:R-:W2:Y:S01]  /*0650*/  LDC R32, c[0x0][0x238] ;  /* 0x00008e00ff207b82 */ /* 0x000ea20000000800 */
[----:B------:R-:W-:Y:S01]  /*0660*/  SHF.R.S32.HI R30, RZ, 0x7, R10 ;  /* 0x00000007ff1e7819 */ /* 0x000fe2000001140a */
[----:B------:R-:W3:Y:S01]  /*0670*/  I2F.RP R0, R17 ;  /* 0x0000001100007306 */ /* 0x000ee20000209400 */
[----:B------:R-:W-:-:S02]  /*0680*/  LOP3.LUT R82, R83, 0x4, RZ, 0xfc, !PT ;  /* 0x0000000453527812 */ /* 0x000fc400078efcff */
[----:B------:R-:W-:Y:S02]  /*0690*/  CS2R R24, SRZ ;  /* 0x0000000000187805 */ /* 0x000fe4000001ff00 */
[----:B------:R-:W-:Y:S02]  /*06a0*/  SGXT R30, R30, 0x1 ;  /* 0x000000011e1e781a */ /* 0x000fe40000000200 */
[----:B------:R-:W-:Y:S02]  /*06b0*/  CS2R R26, SRZ ;  /* 0x00000000001a7805 */ /* 0x000fe4000001ff00 */
[C---:B------:R-:W-:Y:S01]  /*06c0*/  LOP3.LUT R81, R83.reuse, 0x8, RZ, 0xfc, !PT ;  /* 0x0000000853517812 */ /* 0x040fe200078efcff */
[----:B------:R-:W-:Y:S01]  /*06d0*/  UIADD3 UR14, UR12, 0x1000, URZ ;  /* 0x000010000c0e7890 */ /* 0x000fe2000fffe03f */
[----:B------:R-:W-:Y:S01]  /*06e0*/  LOP3.LUT R61, R30, 0x90, RZ, 0xc0, !PT ;  /* 0x000000901e3d7812 */ /* 0x000fe200078ec0ff */
[----:B-1----:R-:W1:Y:S01]  /*06f0*/  MUFU.RCP R4, R4 ;  /* 0x0000000400047308 */ /* 0x002e620000001000 */
[C---:B------:R-:W-:Y:S01]  /*0700*/  LOP3.LUT R79, R83.reuse, 0x10, RZ, 0xfc, !PT ;  /* 0x00000010534f7812 */ /* 0x040fe200078efcff */
[----:B------:R-:W-:Y:S01]  /*0710*/  ULDC UR13, c[0x0][0x230] ;  /* 0x00008c00000d7ab9 */ /* 0x000fe20000000800 */
[----:B------:R-:W-:-:S02]  /*0720*/  LOP3.LUT R78, R83, 0x14, RZ, 0xfc, !PT ;  /* 0x00000014534e7812 */ /* 0x000fc400078efcff */
[----:B------:R-:W-:-:S03]  /*0730*/  LOP3.LUT R30, R61, 0x7f, R10, 0x78, !PT ;  /* 0x0000007f3d1e7812 */ /* 0x000fc600078e780a */
[----:B---3--:R-:W3:Y:S01]  /*0740*/  MUFU.RCP R0, R0 ;  /* 0x0000000000007308 */ /* 0x008ee20000001000 */
[----:B------:R-:W-:Y:S01]  /*0750*/  LOP3.LUT R46, R30, 0x20, RZ, 0x3c, !PT ;  /* 0x000000201e2e7812 */ /* 0x000fe200078e3cff */
[-C--:B--2---:R-:W-:Y:S02]  /*0760*/  IMAD R35, R80, R32.reuse, RZ ;  /* 0x0000002050237224 */ /* 0x084fe400078e02ff */
[-C--:B------:R-:W-:Y:S02]  /*0770*/  IMAD R37, R83, R32.reuse, RZ ;  /* 0x0000002053257224 */ /* 0x080fe400078e02ff */
[----:B-1----:R-:W-:Y:S02]  /*0780*/  VIADD R12, R4, 0xffffffe ;  /* 0x0ffffffe040c7836 */ /* 0x002fe40000000000 */
[-C--:B------:R-:W-:Y:S02]  /*0790*/  IMAD R53, R78, R32.reuse, RZ ;  /* 0x000000204e357224 */ /* 0x080fe400078e02ff */
[----:B------:R1:W2:Y:S01]  /*07a0*/  F2I.FTZ.U32.TRUNC.NTZ R13, R12 ;  /* 0x0000000c000d7305 */ /* 0x0002a2000021f000 */
[----:B------:R-:W-:-:S02]  /*07b0*/  IMAD R55, R79, R32, RZ ;  /* 0x000000204f377224 */ /* 0x000fc400078e02ff */
[----:B---3--:R-:W-:Y:S02]  /*07c0*/  VIADD R2, R0, 0xffffffe ;  /* 0x0ffffffe00027836 */ /* 0x008fe40000000000 */
[----:B------:R-:W-:-:S03]  /*07d0*/  IMAD R57, R81, R32, RZ ;  /* 0x0000002051397224 */ /* 0x000fc600078e02ff */
[----:B------:R3:W4:Y:S01]  /*07e0*/  F2I.FTZ.U32.TRUNC.NTZ R3, R2 ;  /* 0x0000000200037305 */ /* 0x000722000021f000 */
[----:B-1----:R-:W-:Y:S02]  /*07f0*/  IMAD.MOV.U32 R12, RZ, RZ, RZ ;  /* 0x000000ffff0c7224 */ /* 0x002fe400078e00ff */
[----:B--2---:R-:W-:Y:S02]  /*0800*/  IMAD.MOV R19, RZ, RZ, -R13 ;  /* 0x000000ffff137224 */ /* 0x004fe400078e0a0d */
[----:B---3--:R-:W-:Y:S02]  /*0810*/  IMAD.MOV.U32 R2, RZ, RZ, RZ ;  /* 0x000000ffff027224 */ /* 0x008fe400078e00ff */
[----:B------:R-:W-:Y:S02]  /*0820*/  IMAD R19, R19, R22, RZ ;  /* 0x0000001613137224 */ /* 0x000fe400078e02ff */
[----:B----4-:R-:W-:Y:S02]  /*0830*/  IMAD.MOV R16, RZ, RZ, -R3 ;  /* 0x000000ffff107224 */ /* 0x010fe400078e0a03 */
[----:B------:R-:W-:Y:S01]  /*0840*/  IMAD.HI.U32 R12, R13, R19, R12 ;  /* 0x000000130d0c7227 */ /* 0x000fe200078e000c */
[----:B------:R-:W-:-:S03]  /*0850*/  IABS R19, R9 ;  /* 0x0000000900137213 */ /* 0x000fc60000000000 */
[----:B------:R-:W-:Y:S01]  /*0860*/  IMAD R11, R16, R17, RZ ;  /* 0x00000011100b7224 */ /* 0x000fe200078e02ff */
[----:B------:R-:W-:Y:S01]  /*0870*/  IABS R16, R7 ;  /* 0x0000000700107213 */ /* 0x000fe20000000000 */
[----:B------:R-:W-:-:S04]  /*0880*/  IMAD.HI.U32 R12, R12, R21, RZ ;  /* 0x000000150c0c7227 */ /* 0x000fc800078e00ff */
[----:B------:R-:W-:Y:S01]  /*0890*/  IMAD.HI.U32 R2, R3, R11, R2 ;  /* 0x0000000b03027227 */ /* 0x000fe200078e0002 */
[----:B------:R-:W-:-:S03]  /*08a0*/  IABS R11, R6 ;  /* 0x00000006000b7213 */ /* 0x000fc60000000000 */
[----:B------:R-:W-:Y:S02]  /*08b0*/  IMAD.MOV R12, RZ, RZ, -R12 ;  /* 0x000000ffff0c7224 */ /* 0x000fe400078e0a0c */
[----:B------:R-:W-:-:S04]  /*08c0*/  IMAD.HI.U32 R0, R2, R11, RZ ;  /* 0x0000000b02007227 */ /* 0x000fc800078e00ff */
[----:B------:R-:W-:-:S04]  /*08d0*/  IMAD.HI.U32 R3, R2, R16, RZ ;  /* 0x0000001002037227 */ /* 0x000fc800078e00ff */
[----:B------:R-:W-:Y:S02]  /*08e0*/  IMAD R13, R22, R12, R21 ;  /* 0x0000000c160d7224 */ /* 0x000fe400078e0215 */
[----:B------:R-:W-:-:S03]  /*08f0*/  IMAD.HI.U32 R4, R2, R18, RZ ;  /* 0x0000001202047227 */ /* 0x000fc600078e00ff */
[----:B------:R-:W-:Y:S01]  /*0900*/  ISETP.GT.U32.AND P0, PT, R22, R13, PT ;  /* 0x0000000d1600720c */ /* 0x000fe20003f04070 */
[----:B------:R-:W-:-:S04]  /*0910*/  IMAD.HI.U32 R2, R2, R19, RZ ;  /* 0x0000001302027227 */ /* 0x000fc800078e00ff */
[----:B------:R-:W-:Y:S02]  /*0920*/  IMAD.MOV R0, RZ, RZ, -R0 ;  /* 0x000000ffff007224 */ /* 0x000fe400078e0a00 */
[----:B------:R-:W-:Y:S02]  /*0930*/  IMAD.MOV R3, RZ, RZ, -R3 ;  /* 0x000000ffff037224 */ /* 0x000fe400078e0a03 */
[----:B------:R-:W-:Y:S02]  /*0940*/  IMAD.MOV R12, RZ, RZ, -R4 ;  /* 0x000000ffff0c7224 */ /* 0x000fe400078e0a04 */
[----:B------:R-:W-:Y:S02]  /*0950*/  IMAD.MOV R20, RZ, RZ, -R2 ;  /* 0x000000ffff147224 */ /* 0x000fe400078e0a02 */
[C---:B------:R-:W-:Y:S01]  /*0960*/  IMAD R2, R17.reuse, R0, R11 ;  /* 0x0000000011027224 */ /* 0x040fe200078e020b */
[----:B------:R-:W-:Y:S01]  /*0970*/  SHF.R.U32.HI R0, RZ, 0x5, R10 ;  /* 0x00000005ff007819 */ /* 0x000fe2000001160a */
[C---:B------:R-:W-:Y:S01]  /*0980*/  IMAD R4, R17.reuse, R3, R16 ;  /* 0x0000000311047224 */ /* 0x040fe200078e0210 */
[----:B------:R-:W-:Y:S01]  /*0990*/  SHF.R.S32.HI R3, RZ, 0x1f, R28 ;  /* 0x0000001fff037819 */ /* 0x000fe2000001141c */
[C---:B------:R-:W-:Y:S01]  /*09a0*/  IMAD R11, R17.reuse, R12, R18 ;  /* 0x0000000c110b7224 */ /* 0x040fe200078e0212 */
[C---:B------:R-:W-:Y:S01]  /*09b0*/  ISETP.GT.U32.AND P2, PT, R17.reuse, R2, PT ;  /* 0x000000021100720c */ /* 0x040fe20003f44070 */
[C---:B------:R-:W-:Y:S01]  /*09c0*/  IMAD R12, R17.reuse, R20, R19 ;  /* 0x00000014110c7224 */ /* 0x040fe200078e0213 */
[----:B------:R-:W-:Y:S01]  /*09d0*/  ISETP.GT.U32.AND P3, PT, R17, R4, PT ;  /* 0x000000041100720c */ /* 0x000fe20003f64070 */
[----:B------:R-:W-:Y:S01]  /*09e0*/  @!P0 IMAD.IADD R13, R13, 0x1, -R22 ;  /* 0x000000010d0d8824 */ /* 0x000fe200078e0a16 */
[C---:B------:R-:W-:Y:S01]  /*09f0*/  ISETP.GT.U32.AND P4, PT, R17.reuse, R11, PT ;  /* 0x0000000b1100720c */ /* 0x040fe20003f84070 */
[----:B------:R-:W-:Y:S01]  /*0a00*/  IMAD.SHL.U32 R21, R10, 0x8, RZ ;  /* 0x000000080a157824 */ /* 0x000fe200078e00ff */
[----:B------:R-:W-:-:S02]  /*0a10*/  ISETP.GT.U32.AND P5, PT, R17, R12, PT ;  /* 0x0000000c1100720c */ /* 0x000fc40003fa4070 */
[----:B------:R-:W-:Y:S02]  /*0a20*/  ISETP.GT.U32.AND P0, PT, R22, R13, PT ;  /* 0x0000000d1600720c */ /* 0x000fe40003f04070 */
[----:B------:R-:W-:Y:S01]  /*0a30*/  LOP3.LUT R59, R21, 0x30, RZ, 0xc0, !PT ;  /* 0x00000030153b7812 */ /* 0x000fe200078ec0ff */
[----:B0-----:R-:W-:Y:S01]  /*0a40*/  IMAD.SHL.U32 R21, R23, 0x40, RZ ;  /* 0x0000004017157824 */ /* 0x001fe200078e00ff */
[----:B------:R-:W-:Y:S01]  /*0a50*/  R2UR UR15, R0 ;  /* 0x00000000000f72ca */ /* 0x000fe200000e0000 */
[--C-:B------:R-:W-:Y:S01]  /*0a60*/  @!P2 IMAD.IADD R2, R2, 0x1, -R17.reuse ;  /* 0x000000010202a824 */ /* 0x100fe200078e0a11 */
[----:B------:R-:W-:Y:S01]  /*0a70*/  ISETP.NE.AND P2, PT, R14, RZ, PT ;  /* 0x000000ff0e00720c */ /* 0x000fe20003f45270 */
[--C-:B------:R-:W-:Y:S01]  /*0a80*/  @!P3 IMAD.IADD R4, R4, 0x1, -R17.reuse ;  /* 0x000000010404b824 */ /* 0x100fe200078e0a11 */
[----:B------:R-:W-:Y:S01]  /*0a90*/  LEA.HI R28, R3, R28, RZ, 0x6 ;  /* 0x0000001c031c7211 */ /* 0x000fe200078f30ff */
[--C-:B------:R-:W-:Y:S01]  /*0aa0*/  @!P4 IMAD.IADD R11, R11, 0x1, -R17.reuse ;  /* 0x000000010b0bc824 */ /* 0x100fe200078e0a11 */
[C---:B------:R-:W-:Y:S01]  /*0ab0*/  ISETP.GT.U32.AND P3, PT, R17.reuse, R2, PT ;  /* 0x000000021100720c */ /* 0x040fe20003f64070 */
[----:B------:R-:W-:Y:S01]  /*0ac0*/  @!P5 IMAD.IADD R12, R12, 0x1, -R17 ;  /* 0x000000010c0cd824 */ /* 0x000fe200078e0a11 */
[----:B------:R-:W-:Y:S01]  /*0ad0*/  ISETP.GT.U32.AND P4, PT, R17, R4, PT ;  /* 0x000000041100720c */ /* 0x000fe20003f84070 */
[----:B------:R-:W-:Y:S01]  /*0ae0*/  @!P0 IMAD.IADD R13, R13, 0x1, -R22 ;  /* 0x000000010d0d8824 */ /* 0x000fe200078e0a16 */
[C---:B------:R-:W-:Y:S01]  /*0af0*/  ISETP.GT.U32.AND P5, PT, R17.reuse, R11, PT ;  /* 0x0000000b1100720c */ /* 0x040fe20003fa4070 */
[----:B------:R-:W-:Y:S01]  /*0b00*/  IMAD R0, R84, R23, RZ ;  /* 0x0000001754007224 */ /* 0x000fe200078e02ff */
[----:B------:R-:W-:Y:S01]  /*0b10*/  ISETP.GT.U32.AND P6, PT, R17, R12, PT ;  /* 0x0000000c1100720c */ /* 0x000fe20003fc4070 */
[----:B------:R-:W-:Y:S01]  /*0b20*/  @!P1 IMAD.MOV R13, RZ, RZ, -R13 ;  /* 0x000000ffff0d9224 */ /* 0x000fe200078e0a0d */
[----:B------:R-:W-:Y:S01]  /*0b30*/  ISETP.GE.AND P1, PT, R6, RZ, PT ;  /* 0x000000ff0600720c */ /* 0x000fe20003f26270 */
[----:B------:R-:W-:Y:S01]  /*0b40*/  IMAD R22, R84, 0x40, R59 ;  /* 0x0000004054167824 */ /* 0x000fe200078e023b */
[----:B------:R-:W-:Y:S01]  /*0b50*/  @!P2 LOP3.LUT R13, RZ, R14, RZ, 0x33, !PT ;  /* 0x0000000eff0da212 */ /* 0x000fe200078e33ff */
[----:B------:R-:W-:Y:S01]  /*0b60*/  IMAD.SHL.U32 R23, R32, 0x40, RZ ;  /* 0x0000004020177824 */ /* 0x000fe200078e00ff */
[----:B------:R-:W-:Y:S01]  /*0b70*/  ISETP.GE.AND P2, PT, R7, RZ, PT ;  /* 0x000000ff0700720c */ /* 0x000fe20003f46270 */
[--C-:B------:R-:W-:Y:S01]  /*0b80*/  @!P3 IMAD.IADD R2, R2, 0x1, -R17.reuse ;  /* 0x000000010202b824 */ /* 0x100fe200078e0a11 */
[----:B------:R-:W-:Y:S01]  /*0b90*/  ISETP.GE.AND P3, PT, R8, RZ, PT ;  /* 0x000000ff0800720c */ /* 0x000fe20003f66270 */
[--C-:B------:R-:W-:Y:S01]  /*0ba0*/  @!P4 IMAD.IADD R4, R4, 0x1, -R17.reuse ;  /* 0x000000010404c824 */ /* 0x100fe200078e0a11 */
[----:B------:R-:W-:Y:S01]  /*0bb0*/  ISETP.GE.AND P4, PT, R9, RZ, PT ;  /* 0x000000ff0900720c */ /* 0x000fe20003f86270 */
[--C-:B------:R-:W-:Y:S01]  /*0bc0*/  @!P5 IMAD.IADD R11, R11, 0x1, -R17.reuse ;  /* 0x000000010b0bd824 */ /* 0x100fe200078e0a11 */
[----:B------:R-:W-:Y:S01]  /*0bd0*/  ISETP.NE.AND P0, PT, R15, RZ, PT ;  /* 0x000000ff0f00720c */ /* 0x000fe20003f05270 */
[----:B------:R-:W-:Y:S01]  /*0be0*/  @!P6 IMAD.IADD R12, R12, 0x1, -R17 ;  /* 0x000000010c0ce824 */ /* 0x000fe200078e0a11 */
[----:B------:R-:W-:Y:S01]  /*0bf0*/  LOP3.LUT R15, RZ, R15, RZ, 0x33, !PT ;  /* 0x0000000fff0f7212 */ /* 0x000fe200078e33ff */
[----:B------:R-:W-:Y:S01]  /*0c00*/  IMAD R13, R13, UR6, RZ ;  /* 0x000000060d0d7c24 */ /* 0x000fe2000f8e02ff */
[----:B------:R-:W-:Y:S01]  /*0c10*/  ULDC UR6, c[0x0][0x240] ;  /* 0x0000900000067ab9 */ /* 0x000fe20000000800 */
[----:B------:R-:W-:Y:S01]  /*0c20*/  @!P1 IMAD.MOV R2, RZ, RZ, -R2 ;  /* 0x000000ffff029224 */ /* 0x000fe200078e0a02 */
[----:B------:R-:W-:Y:S01]  /*0c30*/  LOP3.LUT R14, R83, 0x24, RZ, 0xfc, !PT ;  /* 0x00000024530e7812 */ /* 0x000fe200078efcff */
[----:B------:R-:W-:Y:S01]  /*0c40*/  @!P2 IMAD.MOV R4, RZ, RZ, -R4 ;  /* 0x000000ffff04a224 */ /* 0x000fe200078e0a04 */
[----:B------:R-:W-:Y:S01]  /*0c50*/  LEA.HI R16, R10, 0x2c, RZ, 0x1a ;  /* 0x0000002c0a107811 */ /* 0x000fe200078fd0ff */
[----:B------:R-:W-:Y:S01]  /*0c60*/  @!P3 IMAD.MOV R11, RZ, RZ, -R11 ;  /* 0x000000ffff0bb224 */ /* 0x000fe200078e0a0b */
[C---:B------:R-:W-:Y:S01]  /*0c70*/  SEL R38, R15.reuse, R2, !P0 ;  /* 0x000000020f267207 */ /* 0x040fe20004000000 */
[----:B------:R-:W-:Y:S01]  /*0c80*/  @!P4 IMAD.MOV R12, RZ, RZ, -R12 ;  /* 0x000000ffff0cc224 */ /* 0x000fe200078e0a0c */
[----:B------:R-:W-:Y:S01]  /*0c90*/  SEL R40, R15, R4, !P0 ;  /* 0x000000040f287207 */ /* 0x000fe20004000000 */
[----:B------:R-:W-:Y:S01]  /*0ca0*/  IMAD R31, R16, R32, RZ ;  /* 0x00000020101f7224 */ /* 0x000fe200078e02ff */
[----:B------:R-:W-:Y:S01]  /*0cb0*/  IADD3 R4, P1, R13, UR8, RZ ;  /* 0x000000080d047c10 */ /* 0x000fe2000ff3e0ff */
[----:B------:R-:W-:Y:S01]  /*0cc0*/  IMAD R38, R38, UR6, RZ ;  /* 0x0000000626267c24 */ /* 0x000fe2000f8e02ff */
[C---:B------:R-:W-:Y:S01]  /*0cd0*/  SEL R42, R15.reuse, R11, !P0 ;  /* 0x0000000b0f2a7207 */ /* 0x040fe20004000000 */
[----:B------:R-:W-:Y:S01]  /*0ce0*/  IMAD R40, R40, UR6, RZ ;  /* 0x0000000628287c24 */ /* 0x000fe2000f8e02ff */
[----:B------:R-:W-:Y:S01]  /*0cf0*/  SEL R44, R15, R12, !P0 ;  /* 0x0000000c0f2c7207 */ /* 0x000fe20004000000 */
[-C--:B------:R-:W-:Y:S01]  /*0d00*/  IMAD R47, R14, R32.reuse, RZ ;  /* 0x000000200e2f7224 */ /* 0x080fe200078e02ff */
[----:B------:R-:W-:Y:S01]  /*0d10*/  LEA.HI.X.SX32 R2, R13, UR9, 0x1, P1 ;  /* 0x000000090d027c11 */ /* 0x000fe200088f0eff */
[----:B------:R-:W-:Y:S01]  /*0d20*/  IMAD R42, R42, UR6, RZ ;  /* 0x000000062a2a7c24 */ /* 0x000fe2000f8e02ff */
[----:B------:R-:W-:Y:S01]  /*0d30*/  IADD3 R3, P0, R0, UR4, RZ ;  /* 0x0000000400037c10 */ /* 0x000fe2000ff1e0ff */
[----:B------:R-:W-:Y:S01]  /*0d40*/  USHF.R.U32.HI UR4, URZ, 0x4, UR12 ;  /* 0x000000043f047899 */ /* 0x000fe2000801160c */
[C---:B------:R-:W-:Y:S01]  /*0d50*/  LOP3.LUT R11, R83.reuse, 0x18, RZ, 0xfc, !PT ;  /* 0x00000018530b7812 */ /* 0x040fe200078efcff */
[----:B------:R-:W-:Y:S01]  /*0d60*/  IMAD R44, R44, UR6, RZ ;  /* 0x000000062c2c7c24 */ /* 0x000fe2000f8e02ff */
[----:B------:R-:W-:Y:S01]  /*0d70*/  LEA.HI R12, R10, 0x1c, RZ, 0x1a ;  /* 0x0000001c0a0c7811 */ /* 0x000fe200078fd0ff */
[----:B------:R-:W-:Y:S01]  /*0d80*/  USGXT.U32 UR4, UR4, 0xe ;  /* 0x0000000e0404789a */ /* 0x000fe20008000000 */
[----:B------:R-:W-:Y:S01]  /*0d90*/  LOP3.LUT R13, R83, 0x20, RZ, 0xfc, !PT ;  /* 0x00000020530d7812 */ /* 0x000fe200078efcff */
[-C--:B------:R-:W-:Y:S01]  /*0da0*/  IMAD R51, R11, R32.reuse, RZ ;  /* 0x000000200b337224 */ /* 0x080fe200078e02ff */
[C---:B------:R-:W-:Y:S01]  /*0db0*/  LOP3.LUT R15, R83.reuse, 0x28, RZ, 0xfc, !PT ;  /* 0x00000028530f7812 */ /* 0x040fe200078efcff */
[-C--:B------:R-:W-:Y:S01]  /*0dc0*/  IMAD R33, R12, R32.reuse, RZ ;  /* 0x000000200c217224 */ /* 0x080fe200078e02ff */
[----:B------:R-:W-:Y:S01]  /*0dd0*/  LOP3.LUT R17, R83, 0x30, RZ, 0xfc, !PT ;  /* 0x0000003053117812 */ /* 0x000fe200078efcff */
[-C--:B------:R-:W-:Y:S01]  /*0de0*/  IMAD R49, R13, R32.reuse, RZ ;  /* 0x000000200d317224 */ /* 0x080fe200078e02ff */
[----:B------:R-:W-:Y:S01]  /*0df0*/  LOP3.LUT R18, R83, 0x34, RZ, 0xfc, !PT ;  /* 0x0000003453127812 */ /* 0x000fe200078efcff */
[-C--:B------:R-:W-:Y:S01]  /*0e00*/  IMAD R45, R15, R32.reuse, RZ ;  /* 0x000000200f2d7224 */ /* 0x080fe200078e02ff */
[----:B------:R-:W-:Y:S01]  /*0e10*/  LOP3.LUT R19, R83, 0x38, RZ, 0xfc, !PT ;  /* 0x0000003853137812 */ /* 0x000fe200078efcff */
[-C--:B------:R-:W-:Y:S01]  /*0e20*/  IMAD R43, R17, R32.reuse, RZ ;  /* 0x00000020112b7224 */ /* 0x080fe200078e02ff */
[----:B------:R-:W-:Y:S01]  /*0e30*/  LEA.HI R20, R10, 0x3c, RZ, 0x1a ;  /* 0x0000003c0a147811 */ /* 0x000fe200078fd0ff */
[-C--:B------:R-:W-:Y:S01]  /*0e40*/  IMAD R41, R18, R32.reuse, RZ ;  /* 0x0000002012297224 */ /* 0x080fe200078e02ff */
[----:B------:R-:W-:Y:S01]  /*0e50*/  LOP3.LUT R22, R22, R83, RZ, 0xfc, !PT ;  /* 0x0000005316167212 */ /* 0x000fe200078efcff */
[-C--:B------:R-:W-:Y:S01]  /*0e60*/  IMAD R39, R19, R32.reuse, RZ ;  /* 0x0000002013277224 */ /* 0x080fe200078e02ff */
[----:B------:R-:W-:Y:S01]  /*0e70*/  LEA.HI.X.SX32 R0, R0, UR5, 0x1, P0 ;  /* 0x0000000500007c11 */ /* 0x000fe200080f0eff */
[-C--:B------:R-:W-:Y:S01]  /*0e80*/  IMAD R29, R20, R32.reuse, RZ ;  /* 0x00000020141d7224 */ /* 0x080fe200078e02ff */
[----:B------:R-:W-:Y:S01]  /*0e90*/  SHF.R.S32.HI R28, RZ, 0x6, R28 ;  /* 0x00000006ff1c7819 */ /* 0x000fe2000001141c */
[----:B------:R-:W-:Y:S01]  /*0ea0*/  IMAD R59, R82, R32, RZ ;  /* 0x00000020523b7224 */ /* 0x000fe200078e02ff */
[C---:B------:R-:W-:Y:S01]  /*0eb0*/  LOP3.LUT R32, R22.reuse, 0x10, RZ, 0x3c, !PT ;  /* 0x0000001016207812 */ /* 0x040fe200078e3cff */
[----:B------:R-:W-:Y:S01]  /*0ec0*/  UMOV UR8, 0xfffffffe ;  /* 0xfffffffe00087882 */ /* 0x000fe20000000000 */
[C---:B------:R-:W-:Y:S01]  /*0ed0*/  LOP3.LUT R34, R22.reuse, 0x20, RZ, 0x3c, !PT ;  /* 0x0000002016227812 */ /* 0x040fe200078e3cff */
[----:B------:R-:W-:Y:S01]  /*0ee0*/  UMOV UR9, 0x7fffffdf ;  /* 0x7fffffdf00097882 */ /* 0x000fe20000000000 */
[----:B------:R-:W-:Y:S01]  /*0ef0*/  LOP3.LUT R36, R22, 0x30, RZ, 0x3c, !PT ;  /* 0x0000003016247812 */ /* 0x000fe200078e3cff */
[----:B------:R-:W-:Y:S01]  /*0f00*/  UMOV UR5, URZ ;  /* 0x0000003f00057c82 */ /* 0x000fe20008000000 */
[----:B------:R-:W-:Y:S01]  /*0f10*/  SHF.R.S32.HI R61, RZ, 0x1f, R38 ;  /* 0x0000001fff3d7819 */ /* 0x000fe20000011426 */
[----:B------:R-:W-:Y:S01]  /*0f20*/  UIADD3.64 UR8, UR4, -UR8, URZ ;  /* 0x8000000804087297 */ /* 0x000fe2000fffe03f */
[----:B------:R-:W-:-:S02]  /*0f30*/  SHF.R.S32.HI R63, RZ, 0x1f, R40 ;  /* 0x0000001fff3f7819 */ /* 0x000fc40000011428 */
[----:B------:R-:W-:Y:S02]  /*0f40*/  SHF.R.S32.HI R65, RZ, 0x1f, R42 ;  /* 0x0000001fff417819 */ /* 0x000fe4000001142a */
[----:B------:R-:W-:-:S07]  /*0f50*/  SHF.R.S32.HI R67, RZ, 0x1f, R44 ;  /* 0x0000001fff437819 */ /* 0x000fce000001142c */
.L_x_1:
[----:B------:R-:W-:Y:S02]  /*0f60*/  ISETP.GE.AND P1, PT, R83, UR13, PT ;  /* 0x0000000d53007c0c */ /* 0x000fe4000bf26270 */
[-C--:B------:R-:W-:Y:S02]  /*0f70*/  IADD3 R74, P0, R37, R4.reuse, RZ ;  /* 0x00000004254a7210 */ /* 0x080fe40007f1e0ff */
[----:B------:R-:W-:Y:S02]  /*0f80*/  IADD3 R92, P2, R59, R4, RZ ;  /* 0x000000043b5c7210 */ /* 0x000fe40007f5e0ff */
[----:B------:R-:W-:Y:S02]  /*0f90*/  PRMT R69, RZ, 0x7610, R69 ;  /* 0x00007610ff457816 */ /* 0x000fe40000000045 */
[----:B------:R-:W-:Y:S02]  /*0fa0*/  LEA.HI.X.SX32 R75, R37, R2, 0x1, P0 ;  /* 0x00000002254b7211 */ /* 0x000fe400000f0eff */
[----:B------:R-:W-:-:S02]  /*0fb0*/  ISETP.GE.AND P3, PT, R82, UR13, PT ;  /* 0x0000000d52007c0c */ /* 0x000fc4000bf66270 */
[----:B------:R-:W-:Y:S01]  /*0fc0*/  ISETP.GE.AND P0, PT, R81, UR13, PT ;  /* 0x0000000d51007c0c */ /* 0x000fe2000bf06270 */
[----:B------:R0:W2:Y:S01]  /*0fd0*/  @!P1 LDG.E.U8 R69, desc[UR16][R74.64] ;  /* 0x000000104a459981 */ /* 0x0000a2000c1e1100 */
[----:B------:R-:W-:Y:S02]  /*0fe0*/  LEA.HI.X.SX32 R93, R59, R2, 0x1, P2 ;  /* 0x000000023b5d7211 */ /* 0x000fe400010f0eff */
[----:B------:R-:W-:Y:S02]  /*0ff0*/  ISETP.GE.AND P2, PT, R80, UR13, PT ;  /* 0x0000000d50007c0c */ /* 0x000fe4000bf46270 */
[-C--:B------:R-:W-:Y:S02]  /*1000*/  IADD3 R88, P1, R57, R4.reuse, RZ ;  /* 0x0000000439587210 */ /* 0x080fe40007f3e0ff */
[----:B------:R-:W-:Y:S02]  /*1010*/  IADD3 R86, P4, R35, R4, RZ ;  /* 0x0000000423567210 */ /* 0x000fe40007f9e0ff */
[----:B------:R-:W-:-:S02]  /*1020*/  PRMT R71, RZ, 0x7610, R71 ;  /* 0x00007610ff477816 */ /* 0x000fc40000000047 */
[----:B------:R-:W-:Y:S02]  /*1030*/  PRMT R73, RZ, 0x7610, R73 ;  /* 0x00007610ff497816 */ /* 0x000fe40000000049 */
[-C--:B------:R-:W-:Y:S02]  /*1040*/  LEA.HI.X.SX32 R89, R57, R2.reuse, 0x1, P1 ;  /* 0x0000000239597211 */ /* 0x080fe400008f0eff */
[----:B0-----:R-:W-:Y:S01]  /*1050*/  PRMT R75, RZ, 0x7610, R75 ;  /* 0x00007610ff4b7816 */ /* 0x001fe2000000004b */
[----:B------:R0:W3:Y:S01]  /*1060*/  @!P3 LDG.E.U8 R71, desc[UR16][R92.64] ;  /* 0x000000105c47b981 */ /* 0x0000e2000c1e1100 */
[----:B------:R-:W-:Y:S02]  /*1070*/  LEA.HI.X.SX32 R87, R35, R2, 0x1, P4 ;  /* 0x0000000223577211 */ /* 0x000fe400020f0eff */
[----:B------:R-:W-:Y:S01]  /*1080*/  ISETP.GE.AND P1, PT, R79, UR13, PT ;  /* 0x0000000d4f007c0c */ /* 0x000fe2000bf26270 */
[----:B------:R1:W4:Y:S01]  /*1090*/  @!P0 LDG.E.U8 R73, desc[UR16][R88.64] ;  /* 0x0000001058498981 */ /* 0x000322000c1e1100 */
[----:B------:R-:W-:-:S02]  /*10a0*/  IADD3 R90, P3, R55, R4, RZ ;  /* 0x00000004375a7210 */ /* 0x000fc40007f7e0ff */
[----:B------:R-:W-:Y:S01]  /*10b0*/  ISETP.GE.AND P0, PT, R78, UR13, PT ;  /* 0x0000000d4e007c0c */ /* 0x000fe2000bf06270 */
[----:B------:R5:W4:Y:S01]  /*10c0*/  @!P2 LDG.E.U8 R75, desc[UR16][R86.64] ;  /* 0x00000010564ba981 */ /* 0x000b22000c1e1100 */
[----:B------:R-:W-:Y:S02]  /*10d0*/  ISETP.GE.AND P2, PT, R11, UR13, PT ;  /* 0x0000000d0b007c0c */ /* 0x000fe4000bf46270 */
[----:B------:R-:W-:Y:S02]  /*10e0*/  LEA.HI.X.SX32 R91, R55, R2, 0x1, P3 ;  /* 0x00000002375b7211 */ /* 0x000fe400018f0eff */
[-C--:B0-----:R-:W-:Y:S02]  /*10f0*/  IADD3 R92, P4, R53, R4.reuse, RZ ;  /* 0x00000004355c7210 */ /* 0x081fe40007f9e0ff */
[----:B-1----:R-:W-:Y:S02]  /*1100*/  IADD3 R88, P3, R51, R4, RZ ;  /* 0x0000000433587210 */ /* 0x002fe40007f7e0ff */
[----:B------:R-:W-:-:S02]  /*1110*/  PRMT R77, RZ, 0x7610, R77 ;  /* 0x00007610ff4d7816 */ /* 0x000fc4000000004d */
[----:B------:R-:W-:Y:S02]  /*1120*/  PRMT R48, RZ, 0x7610, R48 ;  /* 0x00007610ff307816 */ /* 0x000fe40000000030 */
[-C--:B------:R-:W-:Y:S02]  /*1130*/  LEA.HI.X.SX32 R93, R53, R2.reuse, 0x1, P4 ;  /* 0x00000002355d7211 */ /* 0x080fe400020f0eff */
[----:B------:R-:W-:Y:S01]  /*1140*/  PRMT R50, RZ, 0x7610, R50 ;  /* 0x00007610ff327816 */ /* 0x000fe20000000032 */
[----:B------:R0:W4:Y:S01]  /*1150*/  @!P1 LDG.E.U8 R77, desc[UR16][R90.64] ;  /* 0x000000105a4d9981 */ /* 0x000122000c1e1100 */
[----:B------:R-:W-:Y:S02]  /*1160*/  LEA.HI.X.SX32 R89, R51, R2, 0x1, P3 ;  /* 0x0000000233597211 */ /* 0x000fe400018f0eff */
[----:B------:R-:W-:Y:S01]  /*1170*/  ISETP.GE.AND P1, PT, R12, UR13, PT ;  /* 0x0000000d0c007c0c */ /* 0x000fe2000bf26270 */
[----:B------:R1:W4:Y:S01]  /*1180*/  @!P0 LDG.E.U8 R48, desc[UR16][R92.64] ;  /* 0x000000105c308981 */ /* 0x000322000c1e1100 */
[----:B------:R-:W-:-:S02]  /*1190*/  ISETP.GE.AND P0, PT, R13, UR13, PT ;  /* 0x0000000d0d007c0c */ /* 0x000fc4000bf06270 */
[-C--:B-----5:R-:W-:Y:S01]  /*11a0*/  IADD3 R86, P4, R33, R4.reuse, RZ ;  /* 0x0000000421567210 */ /* 0x0a0fe20007f9e0ff */
[----:B------:R5:W4:Y:S01]  /*11b0*/  @!P2 LDG.E.U8 R50, desc[UR16][R88.64] ;  /* 0x000000105832a981 */ /* 0x000b22000c1e1100 */
[----:B------:R-:W-:Y:S02]  /*11c0*/  ISETP.GE.AND P2, PT, R14, UR13, PT ;  /* 0x0000000d0e007c0c */ /* 0x000fe4000bf46270 */
[----:B0-----:R-:W-:Y:S02]  /*11d0*/  IADD3 R90, P3, R49, R4, RZ ;  /* 0x00000004315a7210 */ /* 0x001fe40007f7e0ff */
[----:B------:R-:W-:Y:S02]  /*11e0*/  LEA.HI.X.SX32 R87, R33, R2, 0x1, P4 ;  /* 0x0000000221577211 */ /* 0x000fe400020f0eff */
        /* <DEDUP_REMOVED lines=9> */
[----:B-----5:R-:W-:-:S02]  /*1280*/  IADD3 R88, P3, R45, R4, RZ ;  /* 0x000000042d587210 */ /* 0x020fc40007f7e0ff */
[----:B------:R-:W-:Y:S01]  /*1290*/  ISETP.GE.AND P0, PT, R16, UR13, PT ;  /* 0x0000000d10007c0c */ /* 0x000fe2000bf06270 */
[----:B------:R-:W5:Y:S01]  /*12a0*/  @!P2 LDG.E.U8 R56, desc[UR16][R92.64] ;  /* 0x000000105c38a981 */ /* 0x000f62000c1e1100 */
        /* <DEDUP_REMOVED lines=8> */
[----:B------:R0:W5:Y:S01]  /*1330*/  @!P1 LDG.E.U8 R58, desc[UR16][R88.64] ;  /* 0x00000010583a9981 */ /* 0x000162000c1e1100 */
[----:B------:R-:W-:-:S03]  /*1340*/  LEA.HI.X.SX32 R91, R43, R2, 0x1, P3 ;  /* 0x000000022b5b7211 */ /* 0x000fc600018f0eff */
[----:B------:R1:W5:Y:S01]  /*1350*/  @!P0 LDG.E.U8 R60, desc[UR16][R86.64] ;  /* 0x00000010563c8981 */ /* 0x000362000c1e1100 */
[----:B------:R-:W-:Y:S02]  /*1360*/  ISETP.GE.AND P1, PT, R18, UR13, PT ;  /* 0x0000000d12007c0c */ /* 0x000fe4000bf26270 */
[----:B------:R-:W-:Y:S01]  /*1370*/  ISETP.GE.AND P4, PT, R19, UR13, PT ;  /* 0x0000000d13007c0c */ /* 0x000fe2000bf86270 */
[----:B------:R1:W5:Y:S01]  /*1380*/  @!P2 LDG.E.U8 R62, desc[UR16][R90.64] ;  /* 0x000000105a3ea981 */ /* 0x000362000c1e1100 */
[----:B------:R-:W-:Y:S02]  /*1390*/  ISETP.GE.AND P2, PT, R20, UR13, PT ;  /* 0x0000000d14007c0c */ /* 0x000fe4000bf46270 */
[-C--:B0-----:R-:W-:Y:S02]  /*13a0*/  IADD3 R88, P0, R39, R4.reuse, RZ ;  /* 0x0000000427587210 */ /* 0x081fe40007f1e0ff */
[----:B------:R-:W-:Y:S02]  /*13b0*/  IADD3 R94, P3, R41, R4, RZ ;  /* 0x00000004295e7210 */ /* 0x000fe40007f7e0ff */
[----:B------:R-:W-:-:S02]  /*13c0*/  LEA.HI.X.SX32 R89, R39, R2, 0x1, P0 ;  /* 0x0000000227597211 */ /* 0x000fc400000f0eff */
[----:B-1----:R-:W-:Y:S02]  /*13d0*/  IADD3 R86, P0, R29, R4, RZ ;  /* 0x000000041d567210 */ /* 0x002fe40007f1e0ff */
[----:B------:R-:W-:Y:S02]  /*13e0*/  PRMT R64, RZ, 0x7610, R64 ;  /* 0x00007610ff407816 */ /* 0x000fe40000000040 */
[----:B------:R-:W-:Y:S02]  /*13f0*/  PRMT R66, RZ, 0x7610, R66 ;  /* 0x00007610ff427816 */ /* 0x000fe40000000042 */
[----:B------:R-:W-:Y:S02]  /*1400*/  PRMT R68, RZ, 0x7610, R68 ;  /* 0x00007610ff447816 */ /* 0x000fe40000000044 */
[-C--:B------:R-:W-:Y:S02]  /*1410*/  LEA.HI.X.SX32 R95, R41, R2.reuse, 0x1, P3 ;  /* 0x00000002295f7211 */ /* 0x080fe400018f0eff */
[----:B------:R-:W-:Y:S01]  /*1420*/  LEA.HI.X.SX32 R87, R29, R2, 0x1, P0 ;  /* 0x000000021d577211 */ /* 0x000fe200000f0eff */
[----:B------:R0:W5:Y:S01]  /*1430*/  @!P4 LDG.E.U8 R66, desc[UR16][R88.64] ;  /* 0x000000105842c981 */ /* 0x000162000c1e1100 */
[----:B------:R-:W-:-:S03]  /*1440*/  IADD3 R92, P0, R40, R3, RZ ;  /* 0x00000003285c7210 */ /* 0x000fc60007f1e0ff */
[----:B------:R-:W5:Y:S04]  /*1450*/  @!P1 LDG.E.U8 R64, desc[UR16][R94.64] ;  /* 0x000000105e409981 */ /* 0x000f68000c1e1100 */
[----:B------:R1:W5:Y:S01]  /*1460*/  @!P2 LDG.E.U8 R68, desc[UR16][R86.64] ;  /* 0x000000105644a981 */ /* 0x000362000c1e1100 */
[----:B------:R-:W-:Y:S01]  /*1470*/  IMAD.X R93, R63, 0x1, R0, P0 ;  /* 0x000000013f5d7824 */ /* 0x000fe200000e0600 */
[----:B------:R-:W-:Y:S01]  /*1480*/  BAR.SYNC.DEFER_BLOCKING 0x0 ;  /* 0x0000000000007b1d */ /* 0x000fe20000010000 */
[----:B------:R-:W-:Y:S02]  /*1490*/  IADD3 R90, P0, R42, R3, RZ ;  /* 0x000000032a5a7210 */ /* 0x000fe40007f1e0ff */
[----:B------:R-:W-:-:S03]  /*14a0*/  ISETP.GE.AND P1, PT, R84, UR13, PT ;  /* 0x0000000d54007c0c */ /* 0x000fc6000bf26270 */
[----:B------:R-:W-:Y:S01]  /*14b0*/  IMAD.X R91, R65, 0x1, R0, P0 ;  /* 0x00000001415b7824 */ /* 0x000fe200000e0600 */
[----:B0-----:R-:W-:-:S05]  /*14c0*/  IADD3 R88, P0, R44, R3, RZ ;  /* 0x000000032c587210 */ /* 0x001fca0007f1e0ff */
[----:B------:R-:W-:Y:S01]  /*14d0*/  IMAD.X R89, R67, 0x1, R0, P0 ;  /* 0x0000000143597824 */ /* 0x000fe200000e0600 */
[----:B-1----:R-:W-:Y:S02]  /*14e0*/  IADD3 R86, P0, R38, R3, RZ ;  /* 0x0000000326567210 */ /* 0x002fe40007f1e0ff */
[----:B------:R-:W-:Y:S02]  /*14f0*/  PRMT R70, RZ, 0x7610, R70 ;  /* 0x00007610ff467816 */ /* 0x000fe40000000046 */
[----:B------:R-:W-:Y:S01]  /*1500*/  PRMT R74, RZ, 0x7610, R74 ;  /* 0x00007610ff4a7816 */ /* 0x000fe2000000004a */
[----:B------:R-:W-:Y:S01]  /*1510*/  IMAD.X R87, R61, 0x1, R0, P0 ;  /* 0x000000013d577824 */ /* 0x000fe200000e0600 */
[----:B------:R-:W-:Y:S02]  /*1520*/  PRMT R72, RZ, 0x7610, R72 ;  /* 0x00007610ff487816 */ /* 0x000fe40000000048 */
[----:B------:R-:W-:Y:S01]  /*1530*/  PRMT R76, RZ, 0x7610, R76 ;  /* 0x00007610ff4c7816 */ /* 0x000fe2000000004c */
[----:B------:R-:W5:Y:S04]  /*1540*/  @!P1 LDG.E.U8 R70, desc[UR16][R92.64] ;  /* 0x000000105c469981 */ /* 0x000f68000c1e1100 */
[----:B------:R-:W5:Y:S04]  /*1550*/  @!P1 LDG.E.U8 R74, desc[UR16][R88.64] ;  /* 0x00000010584a9981 */ /* 0x000f68000c1e1100 */
[----:B------:R-:W5:Y:S04]  /*1560*/  @!P1 LDG.E.U8 R72, desc[UR16][R90.64] ;  /* 0x000000105a489981 */ /* 0x000f68000c1e1100 */
[----:B------:R-:W5:Y:S01]  /*1570*/  @!P1 LDG.E.U8 R76, desc[UR16][R86.64] ;  /* 0x00000010564c9981 */ /* 0x000f62000c1e1100 */
[----:B------:R-:W-:-:S04]  /*1580*/  USHF.L.U32 UR6, UR15, 0x3, URZ ;  /* 0x000000030f067899 */ /* 0x000fc8000800063f */
[----:B------:R-:W-:-:S04]  /*1590*/  ULOP3.LUT UR6, UR6, 0x20, URZ, 0xc0, !UPT ;  /* 0x0000002006067892 */ /* 0x000fc8000f8ec03f */
[----:B------:R-:W-:-:S04]  /*15a0*/  ULEA.HI UR6, UR14, UR6, URZ, 0x1c ;  /* 0x000000060e067291 */ /* 0x000fc8000f8fe03f */
[----:B------:R-:W-:Y:S01]  /*15b0*/  ULOP3.LUT UR6, UR6, 0x3fff, URZ, 0xc0, !UPT ;  /* 0x00003fff06067892 */ /* 0x000fe2000f8ec03f */
[----:B------:R-:W-:Y:S01]  /*15c0*/  UMOV UR20, UR4 ;  /* 0x0000000400147c82 */ /* 0x000fe20008000000 */
[----:B------:R-:W-:Y:S01]  /*15d0*/  UMOV UR21, 0x80000020 ;  /* 0x8000002000157882 */ /* 0x000fe20000000000 */
[----:B------:R-:W-:-:S04]  /*15e0*/  UMOV UR23, 0x80000000 ;  /* 0x8000000000177882 */ /* 0x000fc80000000000 */
[----:B------:R-:W-:Y:S01]  /*15f0*/  UMOV UR22, UR6 ;  /* 0x0000000600167c82 */ /* 0x000fe20008000000 */
[----:B------:R-:W-:Y:S01]  /*1600*/  UMOV UR10, 0xfffffffe ;  /* 0xfffffffe000a7882 */ /* 0x000fe20000000000 */
[----:B------:R-:W-:Y:S01]  /*1610*/  UMOV UR11, 0x7fffffff ;  /* 0x7fffffff000b7882 */ /* 0x000fe20000000000 */
[----:B------:R-:W-:Y:S02]  /*1620*/  UMOV UR7, URZ ;  /* 0x0000003f00077c82 */ /* 0x000fe40008000000 */
[----:B------:R-:W-:Y:S01]  /*1630*/  UIADD3.64 UR10, UR6, -UR10, URZ ;  /* 0x8000000a060a7297 */ /* 0x000fe2000fffe03f */
[----:B--2---:R0:W-:Y:S04]  /*1640*/  STS.U8 [R22+UR12], R69 ;  /* 0x0000004516007988 */ /* 0x0041e8000800000c */
[----:B---3--:R0:W-:Y:S04]  /*1650*/  STS.U8 [R22+UR12+0x4], R71 ;  /* 0x0000044716007988 */ /* 0x0081e8000800000c */
[----:B----4-:R0:W-:Y:S04]  /*1660*/  STS.U8 [R22+UR12+0x8], R73 ;  /* 0x0000084916007988 */ /* 0x0101e8000800000c */
[----:B------:R0:W-:Y:S04]  /*1670*/  STS.U8 [R22+UR12+0xc], R75 ;  /* 0x00000c4b16007988 */ /* 0x0001e8000800000c */
[----:B------:R0:W-:Y:S04]  /*1680*/  STS.U8 [R32+UR12], R77 ;  /* 0x0000004d20007988 */ /* 0x0001e8000800000c */
[----:B------:R0:W-:Y:S04]  /*1690*/  STS.U8 [R32+UR12+0x4], R48 ;  /* 0x0000043020007988 */ /* 0x0001e8000800000c */
[----:B------:R0:W-:Y:S04]  /*16a0*/  STS.U8 [R32+UR12+0x8], R50 ;  /* 0x0000083220007988 */ /* 0x0001e8000800000c */
[----:B------:R0:W-:Y:S04]  /*16b0*/  STS.U8 [R32+UR12+0xc], R52 ;  /* 0x00000c3420007988 */ /* 0x0001e8000800000c */
[----:B------:R0:W-:Y:S04]  /*16c0*/  STS.U8 [R34+UR12], R54 ;  /* 0x0000003622007988 */ /* 0x0001e8000800000c */
[----:B-----5:R0:W-:Y:S04]  /*16d0*/  STS.U8 [R34+UR12+0x4], R56 ;  /* 0x0000043822007988 */ /* 0x0201e8000800000c */
[----:B------:R0:W-:Y:S04]  /*16e0*/  STS.U8 [R34+UR12+0x8], R58 ;  /* 0x0000083a22007988 */ /* 0x0001e8000800000c */
[----:B------:R0:W-:Y:S04]  /*16f0*/  STS.U8 [R34+UR12+0xc], R60 ;  /* 0x00000c3c22007988 */ /* 0x0001e8000800000c */
[----:B------:R0:W-:Y:S04]  /*1700*/  STS.U8 [R36+UR12], R62 ;  /* 0x0000003e24007988 */ /* 0x0001e8000800000c */
[----:B------:R0:W-:Y:S04]  /*1710*/  STS.U8 [R36+UR12+0x8], R66 ;  /* 0x0000084224007988 */ /* 0x0001e8000800000c */
[----:B------:R0:W-:Y:S04]  /*1720*/  STS.U8 [R36+UR12+0x4], R64 ;  /* 0x0000044024007988 */ /* 0x0001e8000800000c */
[----:B------:R0:W-:Y:S04]  /*1730*/  STS.U8 [R36+UR12+0xc], R68 ;  /* 0x00000c4424007988 */ /* 0x0001e8000800000c */
[----:B------:R0:W-:Y:S04]  /*1740*/  STS.U8 [R30+UR12+0x1200], R70 ;  /* 0x001200461e007988 */ /* 0x0001e8000800000c */
[----:B------:R0:W-:Y:S04]  /*1750*/  STS.U8 [R30+UR12+0x1000], R74 ;  /* 0x0010004a1e007988 */ /* 0x0001e8000800000c */
[----:B------:R0:W-:Y:S04]  /*1760*/  STS.U8 [R46+UR12+0x1100], R72 ;  /* 0x001100482e007988 */ /* 0x0001e8000800000c */
[----:B------:R0:W-:Y:S01]  /*1770*/  STS.U8 [R46+UR12+0x1300], R76 ;  /* 0x0013004c2e007988 */ /* 0x0001e2000800000c */
[----:B------:R1:W-:Y:S06]  /*1780*/  MEMBAR.ALL.CTA ;  /* 0x0000000000007992 */ /* 0x0003ec0000008000 */
[----:B-1----:R-:W1:Y:S02]  /*1790*/  FENCE.VIEW.ASYNC.S ;  /* 0x00000000000073c6 */ /* 0x002e640000000000 */
[----:B-1----:R-:W-:Y:S06]  /*17a0*/  BAR.SYNC.DEFER_BLOCKING 0x0 ;  /* 0x0000000000007b1d */ /* 0x002fec0000010000 */
[----:B------:R-:W-:-:S06]  /*17b0*/  WARPGROUP.ARRIVE ;  /* 0x00000000000079c5 */ /* 0x000fcc0000000000 */
[----:B------:R-:W-:Y:S01]  /*17c0*/  QGMMA.64x8x32.F32.E4M3.E4M3 R24, gdesc[UR20], R24 ;  /* 0x00000000141879f3 */ /* 0x000fe20008700818 */
[----:B------:R-:W-:-:S05]  /*17d0*/  VIADD R28, R28, 0xffffffff ;  /* 0xffffffff1c1c7836 */ /* 0x000fca0000000000 */
[----:B------:R-:W-:Y:S01]  /*17e0*/  ISETP.NE.U32.AND P0, PT, R28, RZ, PT ;  /* 0x000000ff1c00720c */ /* 0x000fe20003f05070 */
[----:B------:R-:W-:Y:S01]  /*17f0*/  QGMMA.64x8x32.F32.E4M3.E4M3 R24, gdesc[UR8], R24, gsb0 ;  /* 0x00000000081879f3 */ /* 0x000fe20008000818 */
[----:B------:R-:W-:Y:S01]  /*1800*/  IADD3 R3, P1, R21, R3, RZ ;  /* 0x0000000315037210 */ /* 0x000fe20007f3e0ff */
[----:B------:R-:W-:Y:S01]  /*1810*/  UIADD3 UR13, UR13, -0x40, URZ ;  /* 0xffffffc00d0d7890 */ /* 0x000fe2000fffe03f */
[----:B------:R-:W-:Y:S02]  /*1820*/  IADD3 R4, P2, R23, R4, RZ ;  /* 0x0000000417047210 */ /* 0x000fe40007f5e0ff */
[----:B------:R-:W-:Y:S02]  /*1830*/  LEA.HI.X.SX32 R0, R21, R0, 0x1, P1 ;  /* 0x0000000015007211 */ /* 0x000fe400008f0eff */
[----:B------:R-:W-:Y:S01]  /*1840*/  LEA.HI.X.SX32 R2, R23, R2, 0x1, P2 ;  /* 0x0000000217027211 */ /* 0x000fe200010f0eff */
[----:B------:R-:W-:-:S04]  /*1850*/  WARPGROUP.DEPBAR.LE gsb0, 0x0 ;  /* 0x00008000000079c5 */ /* 0x000fc80000010000 */
[----:B0-----:R-:W-:Y:S05]  /*1860*/  @P0 BRA `(.L_x_1) ;  /* 0xfffffff400bc0947 */ /* 0x001fea000383ffff */
.L_x_0:
[C---:B------:R-:W-:Y:S01]  /*1870*/  IMAD.SHL.U32 R0, R10.reuse, 0x20, RZ ;  /* 0x000000200a007824 */ /* 0x040fe200078e00ff */
[----:B------:R-:W-:Y:S01]  /*1880*/  BAR.SYNC.DEFER_BLOCKING 0x0 ;  /* 0x0000000000007b1d */ /* 0x000fe20000010000 */
[----:B------:R-:W-:Y:S01]  /*1890*/  SHF.R.S32.HI R4, RZ, 0x5, R10 ;  /* 0x00000005ff047819 */ /* 0x000fe2000001140a */
[----:B------:R-:W-:Y:S01]  /*18a0*/  IMAD.SHL.U32 R11, R10, 0x4, RZ ;  /* 0x000000040a0b7824 */ /* 0x000fe200078e00ff */
[----:B------:R-:W-:Y:S02]  /*18b0*/  F2FP.SATFINITE.E4M3.F32.PACK_AB_MERGE_C R24, R25, R24, RZ ;  /* 0x000000181918723e */ /* 0x000fe400048070ff */
[C---:B------:R-:W-:Y:S01]  /*18c0*/  LOP3.LUT R3, R0.reuse, 0x60, RZ, 0xc0, !PT ;  /* 0x0000006000037812 */ /* 0x040fe200078ec0ff */
[----:B------:R-:W-:Y:S01]  /*18d0*/  ULDC.64 UR6, c[0x0][0x228] ;  /* 0x00008a0000067ab9 */ /* 0x000fe20000000a00 */
[----:B------:R-:W-:Y:S01]  /*18e0*/  LOP3.LUT R2, R0, 0x300, RZ, 0xc0, !PT ;  /* 0x0000030000027812 */ /* 0x000fe200078ec0ff */
[----:B------:R-:W-:Y:S01]  /*18f0*/  ULDC UR4, c[0x0][0x244] ;  /* 0x0000910000047ab9 */ /* 0x000fe20000000800 */
[----:B------:R-:W-:-:S02]  /*1900*/  SGXT R0, R4, 0x1 ;  /* 0x000000010400781a */ /* 0x000fc40000000200 */
[--C-:B------:R-:W-:Y:S02]  /*1910*/  LOP3.LUT R3, R3, 0x9c, R10.reuse, 0xf8, !PT ;  /* 0x0000009c03037812 */ /* 0x100fe400078ef80a */
[----:B------:R-:W-:Y:S02]  /*1920*/  LOP3.LUT R11, R2, 0x7c, R11, 0xf8, !PT ;  /* 0x0000007c020b7812 */ /* 0x000fe400078ef80b */
[----:B------:R-:W-:Y:S02]  /*1930*/  SHF.R.U32.HI R2, RZ, 0x2, R10 ;  /* 0x00000002ff027819 */ /* 0x000fe4000001160a */
[----:B------:R-:W-:Y:S02]  /*1940*/  LOP3.LUT R3, R3, 0x240, R0, 0x78, !PT ;  /* 0x0000024003037812 */ /* 0x000fe400078e7800 */
[----:B------:R-:W-:Y:S02]  /*1950*/  LOP3.LUT R0, R10, 0x20, RZ, 0xc0, !PT ;  /* 0x000000200a007812 */ /* 0x000fe400078ec0ff */
[----:B------:R-:W-:-:S02]  /*1960*/  SHF.R.U32.HI R4, RZ, 0x6, R10 ;  /* 0x00000006ff047819 */ /* 0x000fc4000001160a */
[----:B------:R-:W-:Y:S02]  /*1970*/  LOP3.LUT R10, R10, 0x40, RZ, 0xc0, !PT ;  /* 0x000000400a0a7812 */ /* 0x000fe400078ec0ff */
[----:B------:R-:W-:Y:S02]  /*1980*/  LOP3.LUT R2, R11, 0x20, R2, 0x78, !PT ;  /* 0x000000200b027812 */ /* 0x000fe400078e7802 */
[----:B------:R-:W-:Y:S02]  /*1990*/  SHF.R.U32.HI R0, RZ, 0x4, R0 ;  /* 0x00000004ff007819 */ /* 0x000fe40000011600 */
[----:B------:R-:W-:Y:S02]  /*19a0*/  SGXT.U32 R11, R4, 0x1 ;  /* 0x00000001040b781a */ /* 0x000fe40000000000 */
[----:B------:R-:W-:Y:S02]  /*19b0*/  LEA.HI R3, R10, R3, RZ, 0x1b ;  /* 0x000000030a037211 */ /* 0x000fe400078fd8ff */
[----:B------:R-:W-:-:S02]  /*19c0*/  LOP3.LUT R0, R2, R0, R11, 0xfe, !PT ;  /* 0x0000000002007212 */ /* 0x000fc400078efe0b */
[----:B------:R-:W-:Y:S01]  /*19d0*/  F2FP.SATFINITE.E4M3.F32.PACK_AB_MERGE_C R26, R27, R26, RZ ;  /* 0x0000001a1b1a723e */ /* 0x000fe200048070ff */
[----:B------:R-:W-:Y:S01]  /*19e0*/  STS.U16 [R3+UR12], R24 ;  /* 0x0000001803007988 */ /* 0x000fe2000800040c */
[----:B------:R-:W-:Y:S02]  /*19f0*/  LOP3.LUT R11, R3, 0x20, RZ, 0x3c, !PT ;  /* 0x00000020030b7812 */ /* 0x000fe400078e3cff */
[----:B------:R-:W-:Y:S02]  /*1a00*/  LOP3.LUT R12, R0, 0x40, RZ, 0x3c, !PT ;  /* 0x00000040000c7812 */ /* 0x000fe400078e3cff */
[C---:B------:R-:W-:Y:S01]  /*1a10*/  ISETP.GE.AND P0, PT, R5.reuse, UR6, PT ;  /* 0x0000000605007c0c */ /* 0x040fe2000bf06270 */
[----:B------:R0:W-:Y:S01]  /*1a20*/  STS.U16 [R11+UR12+0x100], R26 ;  /* 0x0001001a0b007988 */ /* 0x0001e2000800040c */
[----:B------:R-:W-:Y:S01]  /*1a30*/  IMAD R5, R5, UR4, RZ ;  /* 0x0000000405057c24 */ /* 0x000fe2000f8e02ff */
[----:B------:R-:W-:Y:S01]  /*1a40*/  ULDC.64 UR4, c[0x0][0x220] ;  /* 0x0000880000047ab9 */ /* 0x000fe20000000a00 */
[----:B------:R-:W-:Y:S01]  /*1a50*/  ULDC UR6, c[0x0][0x248] ;  /* 0x0000920000067ab9 */ /* 0x000fe20000000800 */
[----:B------:R-:W-:Y:S01]  /*1a60*/  BAR.SYNC.DEFER_BLOCKING 0x0 ;  /* 0x0000000000007b1d */ /* 0x000fe20000010000 */
[C---:B------:R-:W-:Y:S01]  /*1a70*/  ISETP.LT.AND P2, PT, R9.reuse, UR7, !P0 ;  /* 0x0000000709007c0c */ /* 0x040fe2000c741270 */
[----:B------:R-:W-:Y:S01]  /*1a80*/  IMAD R9, R9, UR6, RZ ;  /* 0x0000000609097c24 */ /* 0x000fe2000f8e02ff */
[----:B------:R-:W-:Y:S01]  /*1a90*/  ISETP.LT.AND P1, PT, R8, UR7, !P0 ;  /* 0x0000000708007c0c */ /* 0x000fe2000c721270 */
[----:B------:R-:W-:Y:S01]  /*1aa0*/  IMAD R10, R7, UR6, RZ ;  /* 0x00000006070a7c24 */ /* 0x000fe2000f8e02ff */
[----:B0-----:R-:W-:-:S04]  /*1ab0*/  IADD3 R11, P3, R5, UR4, RZ ;  /* 0x00000004050b7c10 */ /* 0x001fc8000ff7e0ff */
[----:B------:R-:W-:Y:S02]  /*1ac0*/  LEA.HI.X.SX32 R19, R5, UR5, 0x1, P3 ;  /* 0x0000000505137c11 */ /* 0x000fe400098f0eff */
[----:B------:R-:W-:Y:S02]  /*1ad0*/  ISETP.LT.AND P3, PT, R7, UR7, !P0 ;  /* 0x0000000707007c0c */ /* 0x000fe4000c761270 */
[C---:B------:R-:W-:Y:S01]  /*1ae0*/  ISETP.LT.AND P0, PT, R6.reuse, UR7, !P0 ;  /* 0x0000000706007c0c */ /* 0x040fe2000c701270 */
[----:B------:R-:W-:Y:S01]  /*1af0*/  IMAD R6, R6, UR6, RZ ;  /* 0x0000000606067c24 */ /* 0x000fe2000f8e02ff */
[----:B------:R-:W-:-:S04]  /*1b00*/  IADD3 R2, P5, R9, R11, RZ ;  /* 0x0000000b09027210 */ /* 0x000fc80007fbe0ff */
[----:B------:R-:W-:Y:S01]  /*1b10*/  LEA.HI.X.SX32 R3, R9, R19, 0x1, P5 ;  /* 0x0000001309037211 */ /* 0x000fe200028f0eff */
[----:B------:R-:W0:Y:S04]  /*1b20*/  LDS.U8 R13, [R0+UR12] ;  /* 0x0000000c000d7984 */ /* 0x000e280008000000 */
[----:B------:R-:W1:Y:S04]  /*1b30*/  LDS.U8 R15, [R12+UR12] ;  /* 0x0000000c0c0f7984 */ /* 0x000e680008000000 */
[----:B------:R2:W3:Y:S02]  /*1b40*/  LDS.U8 R17, [R0+UR12+0x80] ;  /* 0x0000800c00117984 */ /* 0x0004e40008000000 */
[----:B--2---:R-:W-:Y:S01]  /*1b50*/  IMAD R0, R8, UR6, RZ ;  /* 0x0000000608007c24 */ /* 0x004fe2000f8e02ff */
[----:B------:R-:W-:-:S04]  /*1b60*/  IADD3 R8, P4, R10, R11, RZ ;  /* 0x0000000b0a087210 */ /* 0x000fc80007f9e0ff */
[----:B------:R-:W-:Y:S02]  /*1b70*/  IADD3 R4, P6, R0, R11, RZ ;  /* 0x0000000b00047210 */ /* 0x000fe40007fde0ff */
[-C--:B------:R-:W-:Y:S02]  /*1b80*/  LEA.HI.X.SX32 R9, R10, R19.reuse, 0x1, P4 ;  /* 0x000000130a097211 */ /* 0x080fe400020f0eff */
[----:B------:R-:W-:Y:S01]  /*1b90*/  LEA.HI.X.SX32 R5, R0, R19, 0x1, P6 ;  /* 0x0000001300057211 */ /* 0x000fe200030f0eff */
[----:B0-----:R0:W-:Y:S04]  /*1ba0*/  @P2 STG.E.U8 desc[UR16][R2.64], R13 ;  /* 0x0000000d02002986 */ /* 0x0011e8000c101110 */
[----:B-1----:R0:W-:Y:S04]  /*1bb0*/  @P1 STG.E.U8 desc[UR16][R4.64], R15 ;  /* 0x0000000f04001986 */ /* 0x0021e8000c101110 */
[----:B---3--:R0:W-:Y:S01]  /*1bc0*/  @P3 STG.E.U8 desc[UR16][R8.64], R17 ;  /* 0x0000001108003986 */ /* 0x0081e2000c101110 */
[----:B------:R-:W-:Y:S05]  /*1bd0*/  @!P0 EXIT ;  /* 0x000000000000894d */ /* 0x000fea0003800000 */
[----:B0-----:R-:W0:Y:S01]  /*1be0*/  LDS.U8 R5, [R12+UR12+0x80] ;  /* 0x0000800c0c057984 */ /* 0x001e220008000000 */
[----:B------:R-:W-:-:S04]  /*1bf0*/  IADD3 R2, P0, R6, R11, RZ ;  /* 0x0000000b06027210 */ /* 0x000fc80007f1e0ff */
[----:B------:R-:W-:-:S05]  /*1c00*/  LEA.HI.X.SX32 R3, R6, R19, 0x1, P0 ;  /* 0x0000001306037211 */ /* 0x000fca00000f0eff */
[----:B0-----:R-:W-:Y:S01]  /*1c10*/  STG.E.U8 desc[UR16][R2.64], R5 ;  /* 0x0000000502007986 */ /* 0x001fe2000c101110 */
[----:B------:R-:W-:Y:S05]  /*1c20*/  EXIT ;  /* 0x000000000000794d */ /* 0x000fea0003800000 */
.L_x_2:
[----:B------:R-:W-:-:S00]  /*1c30*/  BRA `(.L_x_2) ;  /* 0xfffffffc00fc7947 */ /* 0x000fc0000383ffff */
[----:B------:R-:W-:-:S00]  /*1c40*/  NOP ;  /* 0x0000000000007918 */ /* 0x000fc00000000000 */
        /* <DEDUP_REMOVED lines=11> */
.L_x_3:


//--------------------- .nv.shared.matmul_kernel  --------------------------
	.section	.nv.shared.matmul_kernel,"aw",@nobits
	.sectionflags	@""
	.align	16
	.zero		1024


//--------------------- .nv.shared.reserved.0     --------------------------
	.section	.nv.shared.reserved.0,"aw",@nobits
	.weak		__nv_reservedSMEM_offset_0_alias
	.size		__nv_reservedSMEM_offset_0_alias, 0, 0
	.other		__nv_reservedSMEM_offset_0_alias,@"STO_CUDA_RESERVED_SHARED STV_DEFAULT"
__nv_reservedSMEM_offset_0_alias:
	.zero		0


//--------------------- .nv.constant0.matmul_kernel --------------------------
	.section	.nv.constant0.matmul_kernel,"a",@progbits
	.sectionflags	@""
	.align	4
.nv.constant0.matmul_kernel:
	.zero		608


//--------------------- SYMBOLS --------------------------

	.type		.nv.reservedSmem.offset0,@object
	.size		.nv.reservedSmem.offset0,0x4
